//
// Generated by NVIDIA NVVM Compiler
//
// Compiler Build ID: CL-36424714
// Cuda compilation tools, release 13.0, V13.0.88
// Based on NVVM 20.0.0
//

.version 9.0
.target sm_100
.address_size 64

	// .globl	_Z18compute_covariancePfS_if

.visible .entry _Z18compute_covariancePfS_if(
	.param .u64 .ptr .align 1 _Z18compute_covariancePfS_if_param_0,
	.param .u64 .ptr .align 1 _Z18compute_covariancePfS_if_param_1,
	.param .u32 _Z18compute_covariancePfS_if_param_2,
	.param .f32 _Z18compute_covariancePfS_if_param_3
)
{
	.reg .pred 	%p<12>;
	.reg .b32 	%r<25>;
	.reg .b32 	%f<90>;
	.reg .b64 	%rd<50>;

	ld.param.u64 	%rd13, [_Z18compute_covariancePfS_if_param_0];
	ld.param.u64 	%rd14, [_Z18compute_covariancePfS_if_param_1];
	ld.param.u32 	%r13, [_Z18compute_covariancePfS_if_param_2];
	ld.param.f32 	%f2, [_Z18compute_covariancePfS_if_param_3];
	cvta.to.global.u64 	%rd1, %rd14;
	cvta.to.global.u64 	%rd2, %rd13;
	mov.u32 	%r14, %tid.x;
	mov.u32 	%r15, %ntid.x;
	mov.u32 	%r16, %ctaid.x;
	mad.lo.s32 	%r1, %r15, %r16, %r14;
	setp.ge.s32 	%p1, %r1, %r13;
	setp.lt.s32 	%p2, %r13, 1;
	or.pred  	%p3, %p1, %p2;
	@%p3 bra 	$L__BB0_12;
	cvt.s64.s32 	%rd3, %r1;
	mul.wide.s32 	%rd15, %r1, 4;
	add.s64 	%rd4, %rd2, %rd15;
	div.rn.f32 	%f3, %f2, 0fBF1883FE;
	fma.rn.f32 	%f4, %f3, 0f3BBB989D, 0f3F000000;
	cvt.sat.f32.f32 	%f5, %f4;
	mov.f32 	%f6, 0f4B400001;
	mov.f32 	%f7, 0f437C0000;
	fma.rm.f32 	%f8, %f5, %f7, %f6;
	add.f32 	%f9, %f8, 0fCB40007F;
	neg.f32 	%f10, %f9;
	fma.rn.f32 	%f11, %f3, 0f3FB8AA3B, %f10;
	fma.rn.f32 	%f12, %f3, 0f32A57060, %f11;
	mov.b32 	%r18, %f8;
	shl.b32 	%r19, %r18, 23;
	mov.b32 	%f13, %r19;
	ex2.approx.ftz.f32 	%f14, %f12;
	mul.f32 	%f1, %f14, %f13;
	and.b32  	%r2, %r13, 7;
	setp.lt.u32 	%p4, %r13, 8;
	mov.b32 	%r23, 0;
	@%p4 bra 	$L__BB0_4;
	and.b32  	%r23, %r13, 2147483640;
	neg.s32 	%r21, %r23;
	shl.b64 	%rd16, %rd3, 2;
	add.s64 	%rd49, %rd1, %rd16;
	mul.wide.u32 	%rd6, %r13, 32;
	add.s64 	%rd48, %rd2, 16;
	mul.wide.u32 	%rd8, %r13, 4;
$L__BB0_3:
	.pragma "nounroll";
	ld.global.f32 	%f15, [%rd4];
	ld.global.f32 	%f16, [%rd48+-16];
	mul.f32 	%f17, %f15, %f16;
	ld.global.f32 	%f18, [%rd49];
	fma.rn.f32 	%f19, %f17, %f1, %f18;
	st.global.f32 	[%rd49], %f19;
	ld.global.f32 	%f20, [%rd4];
	ld.global.f32 	%f21, [%rd48+-12];
	mul.f32 	%f22, %f20, %f21;
	add.s64 	%rd17, %rd49, %rd8;
	ld.global.f32 	%f23, [%rd17];
	fma.rn.f32 	%f24, %f22, %f1, %f23;
	st.global.f32 	[%rd17], %f24;
	ld.global.f32 	%f25, [%rd4];
	ld.global.f32 	%f26, [%rd48+-8];
	mul.f32 	%f27, %f25, %f26;
	add.s64 	%rd18, %rd17, %rd8;
	ld.global.f32 	%f28, [%rd18];
	fma.rn.f32 	%f29, %f27, %f1, %f28;
	st.global.f32 	[%rd18], %f29;
	ld.global.f32 	%f30, [%rd4];
	ld.global.f32 	%f31, [%rd48+-4];
	mul.f32 	%f32, %f30, %f31;
	add.s64 	%rd19, %rd18, %rd8;
	ld.global.f32 	%f33, [%rd19];
	fma.rn.f32 	%f34, %f32, %f1, %f33;
	st.global.f32 	[%rd19], %f34;
	ld.global.f32 	%f35, [%rd4];
	ld.global.f32 	%f36, [%rd48];
	mul.f32 	%f37, %f35, %f36;
	add.s64 	%rd20, %rd19, %rd8;
	ld.global.f32 	%f38, [%rd20];
	fma.rn.f32 	%f39, %f37, %f1, %f38;
	st.global.f32 	[%rd20], %f39;
	ld.global.f32 	%f40, [%rd4];
	ld.global.f32 	%f41, [%rd48+4];
	mul.f32 	%f42, %f40, %f41;
	add.s64 	%rd21, %rd20, %rd8;
	ld.global.f32 	%f43, [%rd21];
	fma.rn.f32 	%f44, %f42, %f1, %f43;
	st.global.f32 	[%rd21], %f44;
	ld.global.f32 	%f45, [%rd4];
	ld.global.f32 	%f46, [%rd48+8];
	mul.f32 	%f47, %f45, %f46;
	add.s64 	%rd22, %rd21, %rd8;
	ld.global.f32 	%f48, [%rd22];
	fma.rn.f32 	%f49, %f47, %f1, %f48;
	st.global.f32 	[%rd22], %f49;
	ld.global.f32 	%f50, [%rd4];
	ld.global.f32 	%f51, [%rd48+12];
	mul.f32 	%f52, %f50, %f51;
	add.s64 	%rd23, %rd22, %rd8;
	ld.global.f32 	%f53, [%rd23];
	fma.rn.f32 	%f54, %f52, %f1, %f53;
	st.global.f32 	[%rd23], %f54;
	add.s32 	%r21, %r21, 8;
	add.s64 	%rd49, %rd49, %rd6;
	add.s64 	%rd48, %rd48, 32;
	setp.ne.s32 	%p5, %r21, 0;
	@%p5 bra 	$L__BB0_3;
$L__BB0_4:
	setp.eq.s32 	%p6, %r2, 0;
	@%p6 bra 	$L__BB0_12;
	and.b32  	%r8, %r13, 3;
	setp.lt.u32 	%p7, %r2, 4;
	@%p7 bra 	$L__BB0_7;
	mul.wide.u32 	%rd24, %r23, %r13;
	add.s64 	%rd25, %rd24, %rd3;
	ld.global.f32 	%f55, [%rd4];
	mul.wide.u32 	%rd26, %r23, 4;
	add.s64 	%rd27, %rd2, %rd26;
	ld.global.f32 	%f56, [%rd27];
	mul.f32 	%f57, %f55, %f56;
	shl.b64 	%rd28, %rd25, 2;
	add.s64 	%rd29, %rd1, %rd28;
	ld.global.f32 	%f58, [%rd29];
	fma.rn.f32 	%f59, %f57, %f1, %f58;
	st.global.f32 	[%rd29], %f59;
	ld.global.f32 	%f60, [%rd4];
	ld.global.f32 	%f61, [%rd27+4];
	mul.f32 	%f62, %f60, %f61;
	mul.wide.u32 	%rd30, %r13, 4;
	add.s64 	%rd31, %rd29, %rd30;
	ld.global.f32 	%f63, [%rd31];
	fma.rn.f32 	%f64, %f62, %f1, %f63;
	st.global.f32 	[%rd31], %f64;
	ld.global.f32 	%f65, [%rd4];
	ld.global.f32 	%f66, [%rd27+8];
	mul.f32 	%f67, %f65, %f66;
	add.s64 	%rd32, %rd31, %rd30;
	ld.global.f32 	%f68, [%rd32];
	fma.rn.f32 	%f69, %f67, %f1, %f68;
	st.global.f32 	[%rd32], %f69;
	ld.global.f32 	%f70, [%rd4];
	ld.global.f32 	%f71, [%rd27+12];
	mul.f32 	%f72, %f70, %f71;
	add.s64 	%rd33, %rd32, %rd30;
	ld.global.f32 	%f73, [%rd33];
	fma.rn.f32 	%f74, %f72, %f1, %f73;
	st.global.f32 	[%rd33], %f74;
	add.s32 	%r23, %r23, 4;
$L__BB0_7:
	setp.eq.s32 	%p8, %r8, 0;
	@%p8 bra 	$L__BB0_12;
	setp.eq.s32 	%p9, %r8, 1;
	@%p9 bra 	$L__BB0_10;
	mul.wide.u32 	%rd34, %r23, %r13;
	add.s64 	%rd35, %rd34, %rd3;
	ld.global.f32 	%f75, [%rd4];
	mul.wide.u32 	%rd36, %r23, 4;
	add.s64 	%rd37, %rd2, %rd36;
	ld.global.f32 	%f76, [%rd37];
	mul.f32 	%f77, %f75, %f76;
	shl.b64 	%rd38, %rd35, 2;
	add.s64 	%rd39, %rd1, %rd38;
	ld.global.f32 	%f78, [%rd39];
	fma.rn.f32 	%f79, %f77, %f1, %f78;
	st.global.f32 	[%rd39], %f79;
	ld.global.f32 	%f80, [%rd4];
	ld.global.f32 	%f81, [%rd37+4];
	mul.f32 	%f82, %f80, %f81;
	mul.wide.u32 	%rd40, %r13, 4;
	add.s64 	%rd41, %rd39, %rd40;
	ld.global.f32 	%f83, [%rd41];
	fma.rn.f32 	%f84, %f82, %f1, %f83;
	st.global.f32 	[%rd41], %f84;
	add.s32 	%r23, %r23, 2;
$L__BB0_10:
	and.b32  	%r20, %r13, 1;
	setp.eq.b32 	%p10, %r20, 1;
	not.pred 	%p11, %p10;
	@%p11 bra 	$L__BB0_12;
	mul.wide.u32 	%rd42, %r23, %r13;
	add.s64 	%rd43, %rd42, %rd3;
	ld.global.f32 	%f85, [%rd4];
	mul.wide.u32 	%rd44, %r23, 4;
	add.s64 	%rd45, %rd2, %rd44;
	ld.global.f32 	%f86, [%rd45];
	mul.f32 	%f87, %f85, %f86;
	shl.b64 	%rd46, %rd43, 2;
	add.s64 	%rd47, %rd1, %rd46;
	ld.global.f32 	%f88, [%rd47];
	fma.rn.f32 	%f89, %f87, %f1, %f88;
	st.global.f32 	[%rd47], %f89;
$L__BB0_12:
	ret;

}
	// .globl	_Z20compute_covariance_2Pfif
.visible .entry _Z20compute_covariance_2Pfif(
	.param .u64 .ptr .align 1 _Z20compute_covariance_2Pfif_param_0,
	.param .u32 _Z20compute_covariance_2Pfif_param_1,
	.param .f32 _Z20compute_covariance_2Pfif_param_2
)
{
	.reg .pred 	%p<12>;
	.reg .b32 	%r<29>;
	.reg .b32 	%f<73>;
	.reg .b64 	%rd<54>;

	ld.param.u64 	%rd12, [_Z20compute_covariance_2Pfif_param_0];
	ld.param.u32 	%r17, [_Z20compute_covariance_2Pfif_param_1];
	ld.param.f32 	%f2, [_Z20compute_covariance_2Pfif_param_2];
	cvta.to.global.u64 	%rd1, %rd12;
	mov.u32 	%r18, %tid.x;
	mov.u32 	%r19, %ntid.x;
	mov.u32 	%r20, %ctaid.x;
	mad.lo.s32 	%r1, %r19, %r20, %r18;
	setp.ge.s32 	%p1, %r1, %r17;
	setp.lt.s32 	%p2, %r17, 1;
	or.pred  	%p3, %p1, %p2;
	@%p3 bra 	$L__BB1_13;
	cvt.s64.s32 	%rd2, %r1;
	div.rn.f32 	%f3, %f2, 0fBF1883FE;
	fma.rn.f32 	%f4, %f3, 0f3BBB989D, 0f3F000000;
	cvt.sat.f32.f32 	%f5, %f4;
	mov.f32 	%f6, 0f4B400001;
	mov.f32 	%f7, 0f437C0000;
	fma.rm.f32 	%f8, %f5, %f7, %f6;
	add.f32 	%f9, %f8, 0fCB40007F;
	neg.f32 	%f10, %f9;
	fma.rn.f32 	%f11, %f3, 0f3FB8AA3B, %f10;
	fma.rn.f32 	%f12, %f3, 0f32A57060, %f11;
	mov.b32 	%r22, %f8;
	shl.b32 	%r23, %r22, 23;
	mov.b32 	%f13, %r23;
	ex2.approx.ftz.f32 	%f14, %f12;
	mul.f32 	%f1, %f14, %f13;
	and.b32  	%r2, %r17, 15;
	setp.lt.u32 	%p4, %r17, 16;
	mov.b32 	%r26, 0;
	@%p4 bra 	$L__BB1_4;
	and.b32  	%r26, %r17, 2147483632;
	neg.s32 	%r24, %r26;
	shl.b64 	%rd13, %rd2, 2;
	add.s64 	%rd52, %rd1, %rd13;
	mul.wide.u32 	%rd4, %r17, 64;
	mul.wide.u32 	%rd5, %r17, 4;
$L__BB1_3:
	.pragma "nounroll";
	ld.global.f32 	%f15, [%rd52];
	add.f32 	%f16, %f15, %f1;
	st.global.f32 	[%rd52], %f16;
	add.s64 	%rd14, %rd52, %rd5;
	ld.global.f32 	%f17, [%rd14];
	add.f32 	%f18, %f17, %f1;
	st.global.f32 	[%rd14], %f18;
	add.s64 	%rd15, %rd14, %rd5;
	ld.global.f32 	%f19, [%rd15];
	add.f32 	%f20, %f19, %f1;
	st.global.f32 	[%rd15], %f20;
	add.s64 	%rd16, %rd15, %rd5;
	ld.global.f32 	%f21, [%rd16];
	add.f32 	%f22, %f21, %f1;
	st.global.f32 	[%rd16], %f22;
	add.s64 	%rd17, %rd16, %rd5;
	ld.global.f32 	%f23, [%rd17];
	add.f32 	%f24, %f23, %f1;
	st.global.f32 	[%rd17], %f24;
	add.s64 	%rd18, %rd17, %rd5;
	ld.global.f32 	%f25, [%rd18];
	add.f32 	%f26, %f25, %f1;
	st.global.f32 	[%rd18], %f26;
	add.s64 	%rd19, %rd18, %rd5;
	ld.global.f32 	%f27, [%rd19];
	add.f32 	%f28, %f27, %f1;
	st.global.f32 	[%rd19], %f28;
	add.s64 	%rd20, %rd19, %rd5;
	ld.global.f32 	%f29, [%rd20];
	add.f32 	%f30, %f29, %f1;
	st.global.f32 	[%rd20], %f30;
	add.s64 	%rd21, %rd20, %rd5;
	ld.global.f32 	%f31, [%rd21];
	add.f32 	%f32, %f31, %f1;
	st.global.f32 	[%rd21], %f32;
	add.s64 	%rd22, %rd21, %rd5;
	ld.global.f32 	%f33, [%rd22];
	add.f32 	%f34, %f33, %f1;
	st.global.f32 	[%rd22], %f34;
	add.s64 	%rd23, %rd22, %rd5;
	ld.global.f32 	%f35, [%rd23];
	add.f32 	%f36, %f35, %f1;
	st.global.f32 	[%rd23], %f36;
	add.s64 	%rd24, %rd23, %rd5;
	ld.global.f32 	%f37, [%rd24];
	add.f32 	%f38, %f37, %f1;
	st.global.f32 	[%rd24], %f38;
	add.s64 	%rd25, %rd24, %rd5;
	ld.global.f32 	%f39, [%rd25];
	add.f32 	%f40, %f39, %f1;
	st.global.f32 	[%rd25], %f40;
	add.s64 	%rd26, %rd25, %rd5;
	ld.global.f32 	%f41, [%rd26];
	add.f32 	%f42, %f41, %f1;
	st.global.f32 	[%rd26], %f42;
	add.s64 	%rd27, %rd26, %rd5;
	ld.global.f32 	%f43, [%rd27];
	add.f32 	%f44, %f43, %f1;
	st.global.f32 	[%rd27], %f44;
	add.s64 	%rd28, %rd27, %rd5;
	ld.global.f32 	%f45, [%rd28];
	add.f32 	%f46, %f45, %f1;
	st.global.f32 	[%rd28], %f46;
	add.s32 	%r24, %r24, 16;
	add.s64 	%rd52, %rd52, %rd4;
	setp.ne.s32 	%p5, %r24, 0;
	@%p5 bra 	$L__BB1_3;
$L__BB1_4:
	setp.eq.s32 	%p6, %r2, 0;
	@%p6 bra 	$L__BB1_13;
	and.b32  	%r8, %r17, 7;
	setp.lt.u32 	%p7, %r2, 8;
	@%p7 bra 	$L__BB1_7;
	mul.wide.u32 	%rd29, %r26, %r17;
	add.s64 	%rd30, %rd29, %rd2;
	shl.b64 	%rd31, %rd30, 2;
	add.s64 	%rd32, %rd1, %rd31;
	ld.global.f32 	%f47, [%rd32];
	add.f32 	%f48, %f47, %f1;
	st.global.f32 	[%rd32], %f48;
	mul.wide.u32 	%rd33, %r17, 4;
	add.s64 	%rd34, %rd32, %rd33;
	ld.global.f32 	%f49, [%rd34];
	add.f32 	%f50, %f49, %f1;
	st.global.f32 	[%rd34], %f50;
	add.s64 	%rd35, %rd34, %rd33;
	ld.global.f32 	%f51, [%rd35];
	add.f32 	%f52, %f51, %f1;
	st.global.f32 	[%rd35], %f52;
	add.s64 	%rd36, %rd35, %rd33;
	ld.global.f32 	%f53, [%rd36];
	add.f32 	%f54, %f53, %f1;
	st.global.f32 	[%rd36], %f54;
	add.s64 	%rd37, %rd36, %rd33;
	ld.global.f32 	%f55, [%rd37];
	add.f32 	%f56, %f55, %f1;
	st.global.f32 	[%rd37], %f56;
	add.s64 	%rd38, %rd37, %rd33;
	ld.global.f32 	%f57, [%rd38];
	add.f32 	%f58, %f57, %f1;
	st.global.f32 	[%rd38], %f58;
	add.s64 	%rd39, %rd38, %rd33;
	ld.global.f32 	%f59, [%rd39];
	add.f32 	%f60, %f59, %f1;
	st.global.f32 	[%rd39], %f60;
	add.s64 	%rd40, %rd39, %rd33;
	ld.global.f32 	%f61, [%rd40];
	add.f32 	%f62, %f61, %f1;
	st.global.f32 	[%rd40], %f62;
	add.s32 	%r26, %r26, 8;
$L__BB1_7:
	setp.eq.s32 	%p8, %r8, 0;
	@%p8 bra 	$L__BB1_13;
	and.b32  	%r11, %r17, 3;
	setp.lt.u32 	%p9, %r8, 4;
	@%p9 bra 	$L__BB1_10;
	mul.wide.u32 	%rd41, %r26, %r17;
	add.s64 	%rd42, %rd41, %rd2;
	shl.b64 	%rd43, %rd42, 2;
	add.s64 	%rd44, %rd1, %rd43;
	ld.global.f32 	%f63, [%rd44];
	add.f32 	%f64, %f63, %f1;
	st.global.f32 	[%rd44], %f64;
	mul.wide.u32 	%rd45, %r17, 4;
	add.s64 	%rd46, %rd44, %rd45;
	ld.global.f32 	%f65, [%rd46];
	add.f32 	%f66, %f65, %f1;
	st.global.f32 	[%rd46], %f66;
	add.s64 	%rd47, %rd46, %rd45;
	ld.global.f32 	%f67, [%rd47];
	add.f32 	%f68, %f67, %f1;
	st.global.f32 	[%rd47], %f68;
	add.s64 	%rd48, %rd47, %rd45;
	ld.global.f32 	%f69, [%rd48];
	add.f32 	%f70, %f69, %f1;
	st.global.f32 	[%rd48], %f70;
	add.s32 	%r26, %r26, 4;
$L__BB1_10:
	setp.eq.s32 	%p10, %r11, 0;
	@%p10 bra 	$L__BB1_13;
	mul.wide.u32 	%rd49, %r26, %r17;
	add.s64 	%rd50, %rd49, %rd2;
	shl.b64 	%rd51, %rd50, 2;
	add.s64 	%rd53, %rd1, %rd51;
	mul.wide.u32 	%rd9, %r17, 4;
	neg.s32 	%r28, %r11;
$L__BB1_12:
	.pragma "nounroll";
	ld.global.f32 	%f71, [%rd53];
	add.f32 	%f72, %f71, %f1;
	st.global.f32 	[%rd53], %f72;
	add.s64 	%rd53, %rd53, %rd9;
	add.s32 	%r28, %r28, 1;
	setp.ne.s32 	%p11, %r28, 0;
	@%p11 bra 	$L__BB1_12;
$L__BB1_13:
	ret;

}


// ===== COMPILED SASS (sm_100) =====

	.target	sm_100

	.elftype	@"ET_EXEC"


//--------------------- .note.nv.tkinfo           --------------------------
	.section	.note.nv.tkinfo,"",@"SHT_NOTE"
	.sectionflags	@"SHF_NOTE_NV_TKINFO"
	.tkinfo
        /*0018*/ 	.word	0x00000002
        /*0030*/ 	.string	""
        /*0030*/ 	.string	"ptxas"
        /*0030*/ 	.string	"Cuda compilation tools, release 13.0, V13.0.88"
        /*0030*/ 	.string	"Build cuda_13.0.r13.0/compiler.36424714_0"
        /*0030*/ 	.string	"-arch sm_100 -m 64 "



//--------------------- .note.nv.cuinfo           --------------------------
	.section	.note.nv.cuinfo,"",@"SHT_NOTE"
	.sectionflags	@"SHF_NOTE_NV_CUINFO"
        /*0018*/ 	.short	0x0002
        /*001a*/ 	.short	0x0064
        /*001c*/ 	.short	0x0082
	.zero		2


//--------------------- .nv.info                  --------------------------
	.section	.nv.info,"",@"SHT_CUDA_INFO"
	.align	4


	//----- nvinfo : EIATTR_REGCOUNT
	.align		4
        /*0000*/ 	.byte	0x04, 0x2f
        /*0002*/ 	.short	(.L_1 - .L_0)
	.align		4
.L_0:
        /*0004*/ 	.word	index@(_Z18compute_covariancePfS_if)
        /*0008*/ 	.word	0x0000001e


	//----- nvinfo : EIATTR_FRAME_SIZE
	.align		4
.L_1:
        /*000c*/ 	.byte	0x04, 0x11
        /*000e*/ 	.short	(.L_3 - .L_2)
	.align		4
.L_2:
        /*0010*/ 	.word	index@($__internal_1_$__cuda_sm3x_div_rn_noftz_f32_slowpath)
        /*0014*/ 	.word	0x00000000


	//----- nvinfo : EIATTR_FRAME_SIZE
	.align		4
.L_3:
        /*0018*/ 	.byte	0x04, 0x11
        /*001a*/ 	.short	(.L_5 - .L_4)
	.align		4
.L_4:
        /*001c*/ 	.word	index@(_Z18compute_covariancePfS_if)
        /*0020*/ 	.word	0x00000000


	//----- nvinfo : EIATTR_REGCOUNT
	.align		4
.L_5:
        /*0024*/ 	.byte	0x04, 0x2f
        /*0026*/ 	.short	(.L_7 - .L_6)
	.align		4
.L_6:
        /*0028*/ 	.word	index@(_Z20compute_covariance_2Pfif)
        /*002c*/ 	.word	0x0000001c


	//----- nvinfo : EIATTR_FRAME_SIZE
	.align		4
.L_7:
        /*0030*/ 	.byte	0x04, 0x11
        /*0032*/ 	.short	(.L_9 - .L_8)
	.align		4
.L_8:
        /*0034*/ 	.word	index@($__internal_0_$__cuda_sm3x_div_rn_noftz_f32_slowpath)
        /*0038*/ 	.word	0x00000000


	//----- nvinfo : EIATTR_FRAME_SIZE
	.align		4
.L_9:
        /*003c*/ 	.byte	0x04, 0x11
        /*003e*/ 	.short	(.L_11 - .L_10)
	.align		4
.L_10:
        /*0040*/ 	.word	index@(_Z20compute_covariance_2Pfif)
        /*0044*/ 	.word	0x00000000


	//----- nvinfo : EIATTR_MIN_STACK_SIZE
	.align		4
.L_11:
        /*0048*/ 	.byte	0x04, 0x12
        /*004a*/ 	.short	(.L_13 - .L_12)
	.align		4
.L_12:
        /*004c*/ 	.word	index@(_Z20compute_covariance_2Pfif)
        /*0050*/ 	.word	0x00000000


	//----- nvinfo : EIATTR_MIN_STACK_SIZE
	.align		4
.L_13:
        /*0054*/ 	.byte	0x04, 0x12
        /*0056*/ 	.short	(.L_15 - .L_14)
	.align		4
.L_14:
        /*0058*/ 	.word	index@(_Z18compute_covariancePfS_if)
        /*005c*/ 	.word	0x00000000
.L_15:


//--------------------- .nv.compat                --------------------------
	.section	.nv.compat,"",@"SHT_CUDA_COMPAT_INFO"
	.align	4
        /*0000*/ 	.byte	0x02, 0x09, 0x00, 0x00, 0x02, 0x02, 0x01, 0x00, 0x02, 0x05, 0x05, 0x00, 0x03, 0x07, 0x01, 0x01
        /*0010*/ 	.byte	0x02, 0x03, 0x00, 0x00, 0x02, 0x06, 0x01, 0x00, 0x04, 0x0b, 0x08, 0x00, 0x01, 0x00, 0x00, 0x00
        /*0020*/ 	.byte	0x00, 0x00, 0x00, 0x00


//--------------------- .nv.info._Z20compute_covariance_2Pfif --------------------------
	.section	.nv.info._Z20compute_covariance_2Pfif,"",@"SHT_CUDA_INFO"
	.sectionflags	@""
	.align	4


	//----- nvinfo : EIATTR_CUDA_API_VERSION
	.align		4
        /*0000*/ 	.byte	0x04, 0x37
        /*0002*/ 	.short	(.L_17 - .L_16)
.L_16:
        /*0004*/ 	.word	0x00000082


	//----- nvinfo : EIATTR_KPARAM_INFO
	.align		4
.L_17:
        /*0008*/ 	.byte	0x04, 0x17
        /*000a*/ 	.short	(.L_19 - .L_18)
.L_18:
        /*000c*/ 	.word	0x00000000
        /*0010*/ 	.short	0x0002
        /*0012*/ 	.short	0x000c
        /*0014*/ 	.byte	0x00, 0xf0, 0x11, 0x00


	//----- nvinfo : EIATTR_KPARAM_INFO
	.align		4
.L_19:
        /*0018*/ 	.byte	0x04, 0x17
        /*001a*/ 	.short	(.L_21 - .L_20)
.L_20:
        /*001c*/ 	.word	0x00000000
        /*0020*/ 	.short	0x0001
        /*0022*/ 	.short	0x0008
        /*0024*/ 	.byte	0x00, 0xf0, 0x11, 0x00


	//----- nvinfo : EIATTR_KPARAM_INFO
	.align		4
.L_21:
        /*0028*/ 	.byte	0x04, 0x17
        /*002a*/ 	.short	(.L_23 - .L_22)
.L_22:
        /*002c*/ 	.word	0x00000000
        /*0030*/ 	.short	0x0000
        /*0032*/ 	.short	0x0000
        /*0034*/ 	.byte	0x00, 0xf5, 0x21, 0x00


	//----- nvinfo : EIATTR_SPARSE_MMA_MASK
	.align		4
.L_23:
        /*0038*/ 	.byte	0x03, 0x50
        /*003a*/ 	.short	0x0000


	//----- nvinfo : EIATTR_MAXREG_COUNT
	.align		4
        /*003c*/ 	.byte	0x03, 0x1b
        /*003e*/ 	.short	0x00ff


	//----- nvinfo : EIATTR_MERCURY_ISA_VERSION
	.align		4
        /*0040*/ 	.byte	0x03, 0x5f
        /*0042*/ 	.short	0x0101


	//----- nvinfo : EIATTR_VRC_CTA_INIT_COUNT
	.align		4
        /*0044*/ 	.byte	0x02, 0x4a
	.zero		1
	.zero		1


	//----- nvinfo : EIATTR_EXIT_INSTR_OFFSETS
	.align		4
        /*0048*/ 	.byte	0x04, 0x1c
        /*004a*/ 	.short	(.L_25 - .L_24)


	//   ....[0]....
.L_24:
        /*004c*/ 	.word	0x00000080


	//   ....[1]....
        /*0050*/ 	.word	0x00000700


	//   ....[2]....
        /*0054*/ 	.word	0x00000990


	//   ....[3]....
        /*0058*/ 	.word	0x00000b20


	//   ....[4]....
        /*005c*/ 	.word	0x00000c20


	//----- nvinfo : EIATTR_CRS_STACK_SIZE
	.align		4
.L_25:
        /*0060*/ 	.byte	0x04, 0x1e
        /*0062*/ 	.short	(.L_27 - .L_26)
.L_26:
        /*0064*/ 	.word	0x00000000


	//----- nvinfo : EIATTR_CBANK_PARAM_SIZE
	.align		4
.L_27:
        /*0068*/ 	.byte	0x03, 0x19
        /*006a*/ 	.short	0x0010


	//----- nvinfo : EIATTR_PARAM_CBANK
	.align		4
        /*006c*/ 	.byte	0x04, 0x0a
        /*006e*/ 	.short	(.L_29 - .L_28)
	.align		4
.L_28:
        /*0070*/ 	.word	index@(.nv.constant0._Z20compute_covariance_2Pfif)
        /*0074*/ 	.short	0x0380
        /*0076*/ 	.short	0x0010


	//----- nvinfo : EIATTR_SW_WAR
	.align		4
.L_29:
        /*0078*/ 	.byte	0x04, 0x36
        /*007a*/ 	.short	(.L_31 - .L_30)
.L_30:
        /*007c*/ 	.word	0x00000008
.L_31:


//--------------------- .nv.info._Z18compute_covariancePfS_if --------------------------
	.section	.nv.info._Z18compute_covariancePfS_if,"",@"SHT_CUDA_INFO"
	.sectionflags	@""
	.align	4


	//----- nvinfo : EIATTR_CUDA_API_VERSION
	.align		4
        /*0000*/ 	.byte	0x04, 0x37
        /*0002*/ 	.short	(.L_33 - .L_32)
.L_32:
        /*0004*/ 	.word	0x00000082


	//----- nvinfo : EIATTR_KPARAM_INFO
	.align		4
.L_33:
        /*0008*/ 	.byte	0x04, 0x17
        /*000a*/ 	.short	(.L_35 - .L_34)
.L_34:
        /*000c*/ 	.word	0x00000000
        /*0010*/ 	.short	0x0003
        /*0012*/ 	.short	0x0014
        /*0014*/ 	.byte	0x00, 0xf0, 0x11, 0x00


	//----- nvinfo : EIATTR_KPARAM_INFO
	.align		4
.L_35:
        /*0018*/ 	.byte	0x04, 0x17
        /*001a*/ 	.short	(.L_37 - .L_36)
.L_36:
        /*001c*/ 	.word	0x00000000
        /*0020*/ 	.short	0x0002
        /*0022*/ 	.short	0x0010
        /*0024*/ 	.byte	0x00, 0xf0, 0x11, 0x00


	//----- nvinfo : EIATTR_KPARAM_INFO
	.align		4
.L_37:
        /*0028*/ 	.byte	0x04, 0x17
        /*002a*/ 	.short	(.L_39 - .L_38)
.L_38:
        /*002c*/ 	.word	0x00000000
        /*0030*/ 	.short	0x0001
        /*0032*/ 	.short	0x0008
        /*0034*/ 	.byte	0x00, 0xf5, 0x21, 0x00


	//----- nvinfo : EIATTR_KPARAM_INFO
	.align		4
.L_39:
        /*0038*/ 	.byte	0x04, 0x17
        /*003a*/ 	.short	(.L_41 - .L_40)
.L_40:
        /*003c*/ 	.word	0x00000000
        /*0040*/ 	.short	0x0000
        /*0042*/ 	.short	0x0000
        /*0044*/ 	.byte	0x00, 0xf5, 0x21, 0x00


	//----- nvinfo : EIATTR_SPARSE_MMA_MASK
	.align		4
.L_41:
        /*0048*/ 	.byte	0x03, 0x50
        /*004a*/ 	.short	0x0000


	//----- nvinfo : EIATTR_MAXREG_COUNT
	.align		4
        /*004c*/ 	.byte	0x03, 0x1b
        /*004e*/ 	.short	0x00ff


	//----- nvinfo : EIATTR_MERCURY_ISA_VERSION
	.align		4
        /*0050*/ 	.byte	0x03, 0x5f
        /*0052*/ 	.short	0x0101


	//----- nvinfo : EIATTR_VRC_CTA_INIT_COUNT
	.align		4
        /*0054*/ 	.byte	0x02, 0x4a
	.zero		1
	.zero		1


	//----- nvinfo : EIATTR_EXIT_INSTR_OFFSETS
	.align		4
        /*0058*/ 	.byte	0x04, 0x1c
        /*005a*/ 	.short	(.L_43 - .L_42)


	//   ....[0]....
.L_42:
        /*005c*/ 	.word	0x00000080


	//   ....[1]....
        /*0060*/ 	.word	0x000006f0


	//   ....[2]....
        /*0064*/ 	.word	0x00000960


	//   ....[3]....
        /*0068*/ 	.word	0x00000af0


	//   ....[4]....
        /*006c*/ 	.word	0x00000bc0


	//----- nvinfo : EIATTR_CRS_STACK_SIZE
	.align		4
.L_43:
        /*0070*/ 	.byte	0x04, 0x1e
        /*0072*/ 	.short	(.L_45 - .L_44)
.L_44:
        /*0074*/ 	.word	0x00000000


	//----- nvinfo : EIATTR_CBANK_PARAM_SIZE
	.align		4
.L_45:
        /*0078*/ 	.byte	0x03, 0x19
        /*007a*/ 	.short	0x0018


	//----- nvinfo : EIATTR_PARAM_CBANK
	.align		4
        /*007c*/ 	.byte	0x04, 0x0a
        /*007e*/ 	.short	(.L_47 - .L_46)
	.align		4
.L_46:
        /*0080*/ 	.word	index@(.nv.constant0._Z18compute_covariancePfS_if)
        /*0084*/ 	.short	0x0380
        /*0086*/ 	.short	0x0018


	//----- nvinfo : EIATTR_SW_WAR
	.align		4
.L_47:
        /*0088*/ 	.byte	0x04, 0x36
        /*008a*/ 	.short	(.L_49 - .L_48)
.L_48:
        /*008c*/ 	.word	0x00000008
.L_49:


//--------------------- .nv.callgraph             --------------------------
	.section	.nv.callgraph,"",@"SHT_CUDA_CALLGRAPH"
	.align	4
	.sectionentsize	8
	.align		4
        /*0000*/ 	.word	0x00000000
	.align		4
        /*0004*/ 	.word	0xffffffff
	.align		4
        /*0008*/ 	.word	0x00000000
	.align		4
        /*000c*/ 	.word	0xfffffffe
	.align		4
        /*0010*/ 	.word	0x00000000
	.align		4
        /*0014*/ 	.word	0xfffffffd
	.align		4
        /*0018*/ 	.word	0x00000000
	.align		4
        /*001c*/ 	.word	0xfffffffc


//--------------------- .text._Z20compute_covariance_2Pfif --------------------------
	.section	.text._Z20compute_covariance_2Pfif,"ax",@progbits
	.align	128
        .global         _Z20compute_covariance_2Pfif
        .type           _Z20compute_covariance_2Pfif,@function
        .size           _Z20compute_covariance_2Pfif,(.L_x_29 - _Z20compute_covariance_2Pfif)
        .other          _Z20compute_covariance_2Pfif,@"STO_CUDA_ENTRY STV_DEFAULT"
_Z20compute_covariance_2Pfif:
.text._Z20compute_covariance_2Pfif:
[----:B------:R-:W-:Y:S01]  /*0000*/  LDC R1, c[0x0][0x37c] ;  /* 0x0000df00ff017b82 */ /* 0x000fe20000000800 */
[----:B------:R-:W0:Y:S07]  /*0010*/  S2R R2, SR_TID.X ;  /* 0x0000000000027919 */ /* 0x000e2e0000002100 */
[----:B------:R-:W1:Y:S01]  /*0020*/  LDC R5, c[0x0][0x388] ;  /* 0x0000e200ff057b82 */ /* 0x000e620000000800 */
[----:B------:R-:W0:Y:S01]  /*0030*/  LDCU UR4, c[0x0][0x360] ;  /* 0x00006c00ff0477ac */ /* 0x000e220008000800 */
[----:B------:R-:W0:Y:S01]  /*0040*/  S2R R3, SR_CTAID.X ;  /* 0x0000000000037919 */ /* 0x000e220000002500 */
[----:B-1----:R-:W-:Y:S01]  /*0050*/  ISETP.GE.AND P0, PT, R5, 0x1, PT ;  /* 0x000000010500780c */ /* 0x002fe20003f06270 */
[----:B0-----:R-:W-:-:S05]  /*0060*/  IMAD R2, R3, UR4, R2 ;  /* 0x0000000403027c24 */ /* 0x001fca000f8e0202 */
[----:B------:R-:W-:-:S13]  /*0070*/  ISETP.GE.OR P0, PT, R2, R5, !P0 ;  /* 0x000000050200720c */ /* 0x000fda0004706670 */
[----:B------:R-:W-:Y:S05]  /*0080*/  @P0 EXIT ;  /* 0x000000000000094d */ /* 0x000fea0003800000 */
[----:B------:R-:W0:Y:S01]  /*0090*/  LDC R6, c[0x0][0x38c] ;  /* 0x0000e300ff067b82 */ /* 0x000e220000000800 */
[----:B------:R-:W-:Y:S01]  /*00a0*/  HFMA2 R3, -RZ, RZ, 1.958984375, -180.5 ;  /* 0x3fd6d9a4ff037431 */ /* 0x000fe200000001ff */
[----:B------:R-:W-:-:S05]  /*00b0*/  MOV R0, 0x3f1883fe ;  /* 0x3f1883fe00007802 */ /* 0x000fca0000000f00 */
[----:B------:R-:W-:-:S04]  /*00c0*/  FFMA R0, -R3, R0, 1 ;  /* 0x3f80000003007423 */ /* 0x000fc80000000100 */
[----:B------:R-:W-:Y:S01]  /*00d0*/  FFMA R0, R0, -R3, -1.6785168647766113281 ;  /* 0xbfd6d9a400007423 */ /* 0x000fe20000000803 */
[----:B------:R-:W-:Y:S01]  /*00e0*/  SHF.R.S32.HI R3, RZ, 0x1f, R2 ;  /* 0x0000001fff037819 */ /* 0x000fe20000011402 */
[----:B0-----:R-:W0:Y:S02]  /*00f0*/  FCHK P0, R6, -0.59576404094696044922 ;  /* 0xbf1883fe06007902 */ /* 0x001e240000000000 */
[----:B------:R-:W-:-:S04]  /*0100*/  FFMA R5, R0, R6, RZ ;  /* 0x0000000600057223 */ /* 0x000fc800000000ff */
[----:B------:R-:W-:-:S04]  /*0110*/  FFMA R4, R5, 0.59576404094696044922, R6 ;  /* 0x3f1883fe05047823 */ /* 0x000fc80000000006 */
[----:B------:R-:W-:Y:S01]  /*0120*/  FFMA R0, R0, R4, R5 ;  /* 0x0000000400007223 */ /* 0x000fe20000000005 */
[----:B0-----:R-:W-:Y:S06]  /*0130*/  @!P0 BRA `(.L_x_0) ;  /* 0x00000000000c8947 */ /* 0x001fec0003800000 */
[----:B------:R-:W-:-:S07]  /*0140*/  MOV R4, 0x160 ;  /* 0x0000016000047802 */ /* 0x000fce0000000f00 */
[----:B------:R-:W-:Y:S05]  /*0150*/  CALL.REL.NOINC `($__internal_0_$__cuda_sm3x_div_rn_noftz_f32_slowpath) ;  /* 0x0000000800b47944 */ /* 0x000fea0003c00000 */
[----:B------:R-:W-:-:S07]  /*0160*/  MOV R0, R6 ;  /* 0x0000000600007202 */ /* 0x000fce0000000f00 */
.L_x_0:
[----:B------:R-:W-:Y:S01]  /*0170*/  MOV R5, 0x3bbb989d ;  /* 0x3bbb989d00057802 */ /* 0x000fe20000000f00 */
[----:B------:R-:W0:Y:S01]  /*0180*/  LDC R7, c[0x0][0x388] ;  /* 0x0000e200ff077b82 */ /* 0x000e220000000800 */
[----:B------:R-:W-:Y:S01]  /*0190*/  MOV R9, 0x437c0000 ;  /* 0x437c000000097802 */ /* 0x000fe20000000f00 */
[----:B------:R-:W1:Y:S01]  /*01a0*/  LDCU.64 UR4, c[0x0][0x358] ;  /* 0x00006b00ff0477ac */ /* 0x000e620008000a00 */
[----:B------:R-:W-:Y:S01]  /*01b0*/  MOV R8, RZ ;  /* 0x000000ff00087202 */ /* 0x000fe20000000f00 */
[----:B------:R-:W-:-:S04]  /*01c0*/  FFMA.SAT R4, R0, R5, 0.5 ;  /* 0x3f00000000047423 */ /* 0x000fc80000002005 */
[----:B------:R-:W-:-:S04]  /*01d0*/  FFMA.RM R4, R4, R9, 12582913 ;  /* 0x4b40000104047423 */ /* 0x000fc80000004009 */
[C---:B------:R-:W-:Y:S01]  /*01e0*/  FADD R5, R4.reuse, -12583039 ;  /* 0xcb40007f04057421 */ /* 0x040fe20000000000 */
[----:B------:R-:W-:-:S03]  /*01f0*/  SHF.L.U32 R6, R4, 0x17, RZ ;  /* 0x0000001704067819 */ /* 0x000fc600000006ff */
[----:B------:R-:W-:-:S04]  /*0200*/  FFMA R5, R0, 1.4426950216293334961, -R5 ;  /* 0x3fb8aa3b00057823 */ /* 0x000fc80000000805 */
[----:B------:R-:W-:Y:S01]  /*0210*/  FFMA R5, R0, 1.925963033500011079e-08, R5 ;  /* 0x32a5706000057823 */ /* 0x000fe20000000005 */
[----:B0-----:R-:W-:-:S05]  /*0220*/  ISETP.GE.U32.AND P1, PT, R7, 0x10, PT ;  /* 0x000000100700780c */ /* 0x001fca0003f26070 */
[----:B------:R-:W0:Y:S01]  /*0230*/  MUFU.EX2 R5, R5 ;  /* 0x0000000500057308 */ /* 0x000e220000000800 */
[----:B------:R-:W-:-:S04]  /*0240*/  LOP3.LUT R0, R7, 0xf, RZ, 0xc0, !PT ;  /* 0x0000000f07007812 */ /* 0x000fc800078ec0ff */
[----:B------:R-:W-:Y:S01]  /*0250*/  ISETP.NE.AND P0, PT, R0, RZ, PT ;  /* 0x000000ff0000720c */ /* 0x000fe20003f05270 */
[----:B0-----:R-:W-:Y:S02]  /*0260*/  FMUL R6, R6, R5 ;  /* 0x0000000506067220 */ /* 0x001fe40000400000 */
[----:B-1----:R-:W-:Y:S10]  /*0270*/  @!P1 BRA `(.L_x_1) ;  /* 0x0000000400209947 */ /* 0x002ff40003800000 */
[----:B------:R-:W0:Y:S01]  /*0280*/  LDCU.64 UR6, c[0x0][0x380] ;  /* 0x00007000ff0677ac */ /* 0x000e220008000a00 */
[----:B------:R-:W-:-:S04]  /*0290*/  LOP3.LUT R8, R7, 0x7ffffff0, RZ, 0xc0, !PT ;  /* 0x7ffffff007087812 */ /* 0x000fc800078ec0ff */
[----:B------:R-:W-:Y:S02]  /*02a0*/  IADD3 R9, PT, PT, -R8, RZ, RZ ;  /* 0x000000ff08097210 */ /* 0x000fe40007ffe1ff */
[----:B0-----:R-:W-:-:S04]  /*02b0*/  LEA R4, P1, R2, UR6, 0x2 ;  /* 0x0000000602047c11 */ /* 0x001fc8000f8210ff */
[----:B------:R-:W-:-:S09]  /*02c0*/  LEA.HI.X R5, R2, UR7, R3, 0x2, P1 ;  /* 0x0000000702057c11 */ /* 0x000fd200088f1403 */
.L_x_2:
[----:B0-----:R-:W2:Y:S02]  /*02d0*/  LDG.E R11, desc[UR4][R4.64] ;  /* 0x00000004040b7981 */ /* 0x001ea4000c1e1900 */
[----:B--2---:R-:W-:Y:S01]  /*02e0*/  FADD R17, R6, R11 ;  /* 0x0000000b06117221 */ /* 0x004fe20000000000 */
[----:B------:R-:W-:-:S04]  /*02f0*/  IMAD.WIDE.U32 R10, R7, 0x4, R4 ;  /* 0x00000004070a7825 */ /* 0x000fc800078e0004 */
[----:B------:R0:W-:Y:S04]  /*0300*/  STG.E desc[UR4][R4.64], R17 ;  /* 0x0000001104007986 */ /* 0x0001e8000c101904 */
[----:B------:R-:W2:Y:S02]  /*0310*/  LDG.E R13, desc[UR4][R10.64] ;  /* 0x000000040a0d7981 */ /* 0x000ea4000c1e1900 */
[----:B--2---:R-:W-:Y:S01]  /*0320*/  FADD R19, R6, R13 ;  /* 0x0000000d06137221 */ /* 0x004fe20000000000 */
[----:B------:R-:W-:-:S04]  /*0330*/  IMAD.WIDE.U32 R12, R7, 0x4, R10 ;  /* 0x00000004070c7825 */ /* 0x000fc800078e000a */
[----:B------:R1:W-:Y:S04]  /*0340*/  STG.E desc[UR4][R10.64], R19 ;  /* 0x000000130a007986 */ /* 0x0003e8000c101904 */
[----:B------:R-:W2:Y:S02]  /*0350*/  LDG.E R15, desc[UR4][R12.64] ;  /* 0x000000040c0f7981 */ /* 0x000ea4000c1e1900 */
[----:B--2---:R-:W-:Y:S01]  /*0360*/  FADD R21, R6, R15 ;  /* 0x0000000f06157221 */ /* 0x004fe20000000000 */
[----:B------:R-:W-:-:S04]  /*0370*/  IMAD.WIDE.U32 R14, R7, 0x4, R12 ;  /* 0x00000004070e7825 */ /* 0x000fc800078e000c */
[----:B------:R2:W-:Y:S04]  /*0380*/  STG.E desc[UR4][R12.64], R21 ;  /* 0x000000150c007986 */ /* 0x0005e8000c101904 */
[----:B------:R-:W3:Y:S01]  /*0390*/  LDG.E R23, desc[UR4][R14.64] ;  /* 0x000000040e177981 */ /* 0x000ee2000c1e1900 */
[----:B0-----:R-:W-:-:S04]  /*03a0*/  IMAD.WIDE.U32 R16, R7, 0x4, R14 ;  /* 0x0000000407107825 */ /* 0x001fc800078e000e */
[----:B---3--:R-:W-:-:S05]  /*03b0*/  FADD R23, R6, R23 ;  /* 0x0000001706177221 */ /* 0x008fca0000000000 */
[----:B------:R0:W-:Y:S04]  /*03c0*/  STG.E desc[UR4][R14.64], R23 ;  /* 0x000000170e007986 */ /* 0x0001e8000c101904 */
[----:B------:R-:W3:Y:S01]  /*03d0*/  LDG.E R25, desc[UR4][R16.64] ;  /* 0x0000000410197981 */ /* 0x000ee2000c1e1900 */
[----:B-1----:R-:W-:-:S04]  /*03e0*/  IMAD.WIDE.U32 R10, R7, 0x4, R16 ;  /* 0x00000004070a7825 */ /* 0x002fc800078e0010 */
[----:B---3--:R-:W-:-:S05]  /*03f0*/  FADD R25, R6, R25 ;  /* 0x0000001906197221 */ /* 0x008fca0000000000 */
[----:B------:R1:W-:Y:S04]  /*0400*/  STG.E desc[UR4][R16.64], R25 ;  /* 0x0000001910007986 */ /* 0x0003e8000c101904 */
[----:B------:R-:W3:Y:S01]  /*0410*/  LDG.E R19, desc[UR4][R10.64] ;  /* 0x000000040a137981 */ /* 0x000ee2000c1e1900 */
[----:B--2---:R-:W-:-:S04]  /*0420*/  IMAD.WIDE.U32 R12, R7, 0x4, R10 ;  /* 0x00000004070c7825 */ /* 0x004fc800078e000a */
[----:B---3--:R-:W-:-:S05]  /*0430*/  FADD R19, R6, R19 ;  /* 0x0000001306137221 */ /* 0x008fca0000000000 */
        /* <DEDUP_REMOVED lines=35> */
[----:B------:R-:W-:Y:S02]  /*0670*/  VIADD R9, R9, 0x10 ;  /* 0x0000001009097836 */ /* 0x000fe40000000000 */
[----:B---3--:R-:W-:-:S05]  /*0680*/  FADD R21, R6, R21 ;  /* 0x0000001506157221 */ /* 0x008fca0000000000 */
[----:B------:R0:W-:Y:S04]  /*0690*/  STG.E desc[UR4][R12.64], R21 ;  /* 0x000000150c007986 */ /* 0x0001e8000c101904 */
[----:B------:R-:W2:Y:S01]  /*06a0*/  LDG.E R23, desc[UR4][R14.64] ;  /* 0x000000040e177981 */ /* 0x000ea2000c1e1900 */
[----:B------:R-:W-:Y:S01]  /*06b0*/  ISETP.NE.AND P1, PT, R9, RZ, PT ;  /* 0x000000ff0900720c */ /* 0x000fe20003f25270 */
[----:B------:R-:W-:-:S04]  /*06c0*/  IMAD.WIDE.U32 R4, R7, 0x40, R4 ;  /* 0x0000004007047825 */ /* 0x000fc800078e0004 */
[----:B--2---:R-:W-:-:S05]  /*06d0*/  FADD R23, R6, R23 ;  /* 0x0000001706177221 */ /* 0x004fca0000000000 */
[----:B------:R0:W-:Y:S03]  /*06e0*/  STG.E desc[UR4][R14.64], R23 ;  /* 0x000000170e007986 */ /* 0x0001e6000c101904 */
[----:B------:R-:W-:Y:S05]  /*06f0*/  @P1 BRA `(.L_x_2) ;  /* 0xfffffff800f41947 */ /* 0x000fea000383ffff */
.L_x_1:
[----:B------:R-:W-:Y:S05]  /*0700*/  @!P0 EXIT ;  /* 0x000000000000894d */ /* 0x000fea0003800000 */
[----:B------:R-:W-:Y:S02]  /*0710*/  ISETP.GE.U32.AND P0, PT, R0, 0x8, PT ;  /* 0x000000080000780c */ /* 0x000fe40003f06070 */
[----:B0-----:R-:W-:-:S04]  /*0720*/  LOP3.LUT R16, R7, 0x7, RZ, 0xc0, !PT ;  /* 0x0000000707107812 */ /* 0x001fc800078ec0ff */
[----:B------:R-:W-:-:S07]  /*0730*/  ISETP.NE.AND P1, PT, R16, RZ, PT ;  /* 0x000000ff1000720c */ /* 0x000fce0003f25270 */
[----:B------:R-:W-:Y:S06]  /*0740*/  @!P0 BRA `(.L_x_3) ;  /* 0x0000000000908947 */ /* 0x000fec0003800000 */
[----:B------:R-:W0:Y:S01]  /*0750*/  LDCU.64 UR6, c[0x0][0x380] ;  /* 0x00007000ff0677ac */ /* 0x000e220008000a00 */
[----:B------:R-:W-:-:S03]  /*0760*/  IMAD.WIDE.U32 R10, R8, R7, R2 ;  /* 0x00000007080a7225 */ /* 0x000fc600078e0002 */
[----:B0-----:R-:W-:-:S04]  /*0770*/  LEA R4, P0, R10, UR6, 0x2 ;  /* 0x000000060a047c11 */ /* 0x001fc8000f8010ff */
[----:B------:R-:W-:-:S05]  /*0780*/  LEA.HI.X R5, R10, UR7, R11, 0x2, P0 ;  /* 0x000000070a057c11 */ /* 0x000fca00080f140b */
[----:B------:R-:W2:Y:S01]  /*0790*/  LDG.E R9, desc[UR4][R4.64] ;  /* 0x0000000404097981 */ /* 0x000ea2000c1e1900 */
[----:B------:R-:W-:-:S04]  /*07a0*/  IMAD.WIDE.U32 R10, R7, 0x4, R4 ;  /* 0x00000004070a7825 */ /* 0x000fc800078e0004 */
[----:B--2---:R-:W-:-:S05]  /*07b0*/  FADD R9, R6, R9 ;  /* 0x0000000906097221 */ /* 0x004fca0000000000 */
        /* <DEDUP_REMOVED lines=21> */
[----:B------:R-:W2:Y:S01]  /*0910*/  LDG.E R19, desc[UR4][R12.64] ;  /* 0x000000040c137981 */ /* 0x000ea2000c1e1900 */
[----:B0-----:R-:W-:-:S04]  /*0920*/  IMAD.WIDE.U32 R14, R7, 0x4, R12 ;  /* 0x00000004070e7825 */ /* 0x001fc800078e000c */
[----:B--2---:R-:W-:-:S05]  /*0930*/  FADD R19, R6, R19 ;  /* 0x0000001306137221 */ /* 0x004fca0000000000 */
[----:B------:R1:W-:Y:S04]  /*0940*/  STG.E desc[UR4][R12.64], R19 ;  /* 0x000000130c007986 */ /* 0x0003e8000c101904 */
[----:B------:R-:W2:Y:S01]  /*0950*/  LDG.E R21, desc[UR4][R14.64] ;  /* 0x000000040e157981 */ /* 0x000ea2000c1e1900 */
[----:B------:R-:W-:Y:S01]  /*0960*/  IADD3 R8, PT, PT, R8, 0x8, RZ ;  /* 0x0000000808087810 */ /* 0x000fe20007ffe0ff */
[----:B--2---:R-:W-:-:S05]  /*0970*/  FADD R21, R6, R21 ;  /* 0x0000001506157221 */ /* 0x004fca0000000000 */
[----:B------:R1:W-:Y:S02]  /*0980*/  STG.E desc[UR4][R14.64], R21 ;  /* 0x000000150e007986 */ /* 0x0003e4000c101904 */
.L_x_3:
[----:B------:R-:W-:Y:S05]  /*0990*/  @!P1 EXIT ;  /* 0x000000000000994d */ /* 0x000fea0003800000 */
[----:B------:R-:W-:Y:S02]  /*09a0*/  ISETP.GE.U32.AND P0, PT, R16, 0x4, PT ;  /* 0x000000041000780c */ /* 0x000fe40003f06070 */
[----:B------:R-:W-:-:S04]  /*09b0*/  LOP3.LUT R0, R7, 0x3, RZ, 0xc0, !PT ;  /* 0x0000000307007812 */ /* 0x000fc800078ec0ff */
[----:B------:R-:W-:-:S07]  /*09c0*/  ISETP.NE.AND P1, PT, R0, RZ, PT ;  /* 0x000000ff0000720c */ /* 0x000fce0003f25270 */
[----:B------:R-:W-:Y:S06]  /*09d0*/  @!P0 BRA `(.L_x_4) ;  /* 0x0000000000508947 */ /* 0x000fec0003800000 */
[----:B------:R-:W0:Y:S01]  /*09e0*/  LDCU.64 UR6, c[0x0][0x380] ;  /* 0x00007000ff0677ac */ /* 0x000e220008000a00 */
[----:B-1----:R-:W-:-:S03]  /*09f0*/  IMAD.WIDE.U32 R10, R8, R7, R2 ;  /* 0x00000007080a7225 */ /* 0x002fc600078e0002 */
        /* <DEDUP_REMOVED lines=14> */
[----:B------:R-:W2:Y:S01]  /*0ae0*/  LDG.E R21, desc[UR4][R14.64] ;  /* 0x000000040e157981 */ /* 0x000ea2000c1e1900 */
[----:B------:R-:W-:Y:S01]  /*0af0*/  IADD3 R8, PT, PT, R8, 0x4, RZ ;  /* 0x0000000408087810 */ /* 0x000fe20007ffe0ff */
[----:B--2---:R-:W-:-:S05]  /*0b00*/  FADD R21, R6, R21 ;  /* 0x0000001506157221 */ /* 0x004fca0000000000 */
[----:B------:R0:W-:Y:S02]  /*0b10*/  STG.E desc[UR4][R14.64], R21 ;  /* 0x000000150e007986 */ /* 0x0001e4000c101904 */
.L_x_4:
[----:B------:R-:W-:Y:S05]  /*0b20*/  @!P1 EXIT ;  /* 0x000000000000994d */ /* 0x000fea0003800000 */
[----:B------:R-:W2:Y:S01]  /*0b30*/  LDCU.64 UR6, c[0x0][0x380] ;  /* 0x00007000ff0677ac */ /* 0x000ea20008000a00 */
[----:B------:R-:W-:Y:S01]  /*0b40*/  IMAD.WIDE.U32 R2, R8, R7, R2 ;  /* 0x0000000708027225 */ /* 0x000fe200078e0002 */
[----:B------:R-:W-:Y:S02]  /*0b50*/  IADD3 R0, PT, PT, -R0, RZ, RZ ;  /* 0x000000ff00007210 */ /* 0x000fe40007ffe1ff */
[----:B--2---:R-:W-:-:S04]  /*0b60*/  LEA R8, P0, R2, UR6, 0x2 ;  /* 0x0000000602087c11 */ /* 0x004fc8000f8010ff */
[----:B------:R-:W-:-:S09]  /*0b70*/  LEA.HI.X R3, R2, UR7, R3, 0x2, P0 ;  /* 0x0000000702037c11 */ /* 0x000fd200080f1403 */
.L_x_5:
[----:B012---:R-:W-:Y:S02]  /*0b80*/  MOV R4, R8 ;  /* 0x0000000800047202 */ /* 0x007fe40000000f00 */
[----:B------:R-:W-:-:S05]  /*0b90*/  MOV R5, R3 ;  /* 0x0000000300057202 */ /* 0x000fca0000000f00 */
[----:B------:R-:W2:Y:S01]  /*0ba0*/  LDG.E R3, desc[UR4][R4.64] ;  /* 0x0000000404037981 */ /* 0x000ea2000c1e1900 */
[----:B------:R-:W-:-:S04]  /*0bb0*/  IADD3 R0, PT, PT, R0, 0x1, RZ ;  /* 0x0000000100007810 */ /* 0x000fc80007ffe0ff */
[----:B------:R-:W-:Y:S01]  /*0bc0*/  ISETP.NE.AND P0, PT, R0, RZ, PT ;  /* 0x000000ff0000720c */ /* 0x000fe20003f05270 */
[----:B--2---:R-:W-:Y:S01]  /*0bd0*/  FADD R9, R6, R3 ;  /* 0x0000000306097221 */ /* 0x004fe20000000000 */
[----:B------:R-:W-:-:S04]  /*0be0*/  IMAD.WIDE.U32 R2, R7, 0x4, R4 ;  /* 0x0000000407027825 */ /* 0x000fc800078e0004 */
[----:B------:R2:W-:Y:S01]  /*0bf0*/  STG.E desc[UR4][R4.64], R9 ;  /* 0x0000000904007986 */ /* 0x0005e2000c101904 */
[----:B------:R-:W-:-:S06]  /*0c00*/  IMAD.MOV.U32 R8, RZ, RZ, R2 ;  /* 0x000000ffff087224 */ /* 0x000fcc00078e0002 */
[----:B------:R-:W-:Y:S05]  /*0c10*/  @P0 BRA `(.L_x_5) ;  /* 0xfffffffc00d80947 */ /* 0x000fea000383ffff */
[----:B------:R-:W-:Y:S05]  /*0c20*/  EXIT ;  /* 0x000000000000794d */ /* 0x000fea0003800000 */
        .weak           $__internal_0_$__cuda_sm3x_div_rn_noftz_f32_slowpath
        .type           $__internal_0_$__cuda_sm3x_div_rn_noftz_f32_slowpath,@function
        .size           $__internal_0_$__cuda_sm3x_div_rn_noftz_f32_slowpath,(.L_x_29 - $__internal_0_$__cuda_sm3x_div_rn_noftz_f32_slowpath)
$__internal_0_$__cuda_sm3x_div_rn_noftz_f32_slowpath:
[----:B------:R-:W0:Y:S08]  /*0c30*/  LDC R0, c[0x0][0x38c] ;  /* 0x0000e300ff007b82 */ /* 0x000e300000000800 */
[----:B------:R-:W1:Y:S01]  /*0c40*/  LDC R6, c[0x0][0x38c] ;  /* 0x0000e300ff067b82 */ /* 0x000e620000000800 */
[----:B0-----:R-:W-:-:S04]  /*0c50*/  SHF.R.U32.HI R5, RZ, 0x17, R0 ;  /* 0x00000017ff057819 */ /* 0x001fc80000011600 */
[----:B------:R-:W-:-:S04]  /*0c60*/  LOP3.LUT R5, R5, 0xff, RZ, 0xc0, !PT ;  /* 0x000000ff05057812 */ /* 0x000fc800078ec0ff */
[----:B------:R-:W-:-:S04]  /*0c70*/  IADD3 R8, PT, PT, R5, -0x1, RZ ;  /* 0xffffffff05087810 */ /* 0x000fc80007ffe0ff */
[----:B------:R-:W-:-:S13]  /*0c80*/  ISETP.GT.U32.OR P0, PT, R8, 0xfd, !PT ;  /* 0x000000fd0800780c */ /* 0x000fda0007f04470 */
[----:B------:R-:W-:Y:S01]  /*0c90*/  @!P0 MOV R7, RZ ;  /* 0x000000ff00078202 */ /* 0x000fe20000000f00 */
[----:B-1----:R-:W-:Y:S06]  /*0ca0*/  @!P0 BRA `(.L_x_6) ;  /* 0x00000000003c8947 */ /* 0x002fec0003800000 */
[----:B------:R-:W-:-:S13]  /*0cb0*/  FSETP.GTU.FTZ.AND P0, PT, |R0|, +INF , PT ;  /* 0x7f8000000000780b */ /* 0x000fda0003f1c200 */
[----:B------:R-:W-:Y:S05]  /*0cc0*/  @P0 BRA `(.L_x_7) ;  /* 0x0000000400280947 */ /* 0x000fea0003800000 */
[----:B------:R-:W-:-:S05]  /*0cd0*/  HFMA2 R7, -RZ, RZ, -1.7734375, -6.091594696044921875e-05 ;  /* 0xbf1883feff077431 */ /* 0x000fca00000001ff */
[----:B------:R-:W-:-:S13]  /*0ce0*/  LOP3.LUT P0, RZ, R7, 0x7fffffff, R6, 0xc8, !PT ;  /* 0x7fffffff07ff7812 */ /* 0x000fda000780c806 */
[----:B------:R-:W-:Y:S05]  /*0cf0*/  @!P0 BRA `(.L_x_8) ;  /* 0x0000000400148947 */ /* 0x000fea0003800000 */
[----:B------:R-:W-:-:S13]  /*0d00*/  LOP3.LUT P0, RZ, R6, 0x7fffffff, RZ, 0xc0, !PT ;  /* 0x7fffffff06ff7812 */ /* 0x000fda000780c0ff */
[----:B------:R-:W-:Y:S05]  /*0d10*/  @!P0 BRA `(.L_x_9) ;  /* 0x0000000400048947 */ /* 0x000fea0003800000 */
[----:B------:R-:W-:Y:S02]  /*0d20*/  FSETP.NEU.FTZ.AND P0, PT, |R0|, +INF , PT ;  /* 0x7f8000000000780b */ /* 0x000fe40003f1d200 */
[----:B------:R-:W-:-:S04]  /*0d30*/  LOP3.LUT P1, RZ, R7, 0x7fffffff, RZ, 0xc0, !PT ;  /* 0x7fffffff07ff7812 */ /* 0x000fc8000782c0ff */
[----:B------:R-:W-:-:S13]  /*0d40*/  PLOP3.LUT P0, PT, P0, P1, PT, 0x2f, 0xf2 ;  /* 0x0000000000f2781c */ /* 0x000fda0000702577 */
[----:B------:R-:W-:Y:S05]  /*0d50*/  @P0 BRA `(.L_x_10) ;  /* 0x0000000000e80947 */ /* 0x000fea0003800000 */
[----:B------:R-:W-:-:S13]  /*0d60*/  ISETP.GE.AND P0, PT, R8, RZ, PT ;  /* 0x000000ff0800720c */ /* 0x000fda0003f06270 */
[----:B------:R-:W-:Y:S01]  /*0d70*/  @P0 MOV R7, RZ ;  /* 0x000000ff00070202 */ /* 0x000fe20000000f00 */
[----:B------:R-:W-:Y:S01]  /*0d80*/  @!P0 FFMA R6, R0, 1.84467440737095516160e+19, RZ ;  /* 0x5f80000000068823 */ /* 0x000fe200000000ff */
[----:B------:R-:W-:-:S07]  /*0d90*/  @!P0 MOV R7, 0xffffffc0 ;  /* 0xffffffc000078802 */ /* 0x000fce0000000f00 */
.L_x_6:
[----:B------:R-:W-:Y:S01]  /*0da0*/  UMOV UR4, 0xbf1883fe ;  /* 0xbf1883fe00047882 */ /* 0x000fe20000000000 */
[----:B------:R-:W-:Y:S01]  /*0db0*/  IADD3 R5, PT, PT, R5, -0x7f, RZ ;  /* 0xffffff8105057810 */ /* 0x000fe20007ffe0ff */
[----:B------:R-:W-:-:S03]  /*0dc0*/  UIADD3 UR4, UPT, UPT, UR4, 0x800000, URZ ;  /* 0x0080000004047890 */ /* 0x000fc6000fffe0ff */
[----:B------:R-:W-:Y:S01]  /*0dd0*/  IADD3 R7, PT, PT, R7, 0x1, R5 ;  /* 0x0000000107077810 */ /* 0x000fe20007ffe005 */
[----:B------:R-:W-:Y:S02]  /*0de0*/  IMAD R0, R5, -0x800000, R6 ;  /* 0xff80000005007824 */ /* 0x000fe400078e0206 */
[----:B------:R-:W-:-:S03]  /*0df0*/  FADD.FTZ R9, -RZ, -UR4 ;  /* 0x80000004ff097e21 */ /* 0x000fc60008010100 */
[----:B------:R-:W0:Y:S02]  /*0e00*/  MUFU.RCP R8, UR4 ;  /* 0x0000000400087d08 */ /* 0x000e240008001000 */
[----:B0-----:R-:W-:-:S04]  /*0e10*/  FFMA R11, R8, R9, 1 ;  /* 0x3f800000080b7423 */ /* 0x001fc80000000009 */
[----:B------:R-:W-:-:S04]  /*0e20*/  FFMA R11, R8, R11, R8 ;  /* 0x0000000b080b7223 */ /* 0x000fc80000000008 */
[----:B------:R-:W-:-:S04]  /*0e30*/  FFMA R6, R0, R11, RZ ;  /* 0x0000000b00067223 */ /* 0x000fc800000000ff */
[----:B------:R-:W-:-:S04]  /*0e40*/  FFMA R8, R9, R6, R0 ;  /* 0x0000000609087223 */ /* 0x000fc80000000000 */
[----:B------:R-:W-:-:S04]  /*0e50*/  FFMA R8, R11, R8, R6 ;  /* 0x000000080b087223 */ /* 0x000fc80000000006 */
[----:B------:R-:W-:-:S04]  /*0e60*/  FFMA R9, R9, R8, R0 ;  /* 0x0000000809097223 */ /* 0x000fc80000000000 */
[----:B------:R-:W-:-:S05]  /*0e70*/  FFMA R6, R11, R9, R8 ;  /* 0x000000090b067223 */ /* 0x000fca0000000008 */
[----:B------:R-:W-:-:S04]  /*0e80*/  SHF.R.U32.HI R0, RZ, 0x17, R6 ;  /* 0x00000017ff007819 */ /* 0x000fc80000011606 */
[----:B------:R-:W-:-:S05]  /*0e90*/  LOP3.LUT R0, R0, 0xff, RZ, 0xc0, !PT ;  /* 0x000000ff00007812 */ /* 0x000fca00078ec0ff */
[----:B------:R-:W-:-:S05]  /*0ea0*/  IMAD.IADD R10, R0, 0x1, R7 ;  /* 0x00000001000a7824 */ /* 0x000fca00078e0207 */
[----:B------:R-:W-:-:S04]  /*0eb0*/  IADD3 R0, PT, PT, R10, -0x1, RZ ;  /* 0xffffffff0a007810 */ /* 0x000fc80007ffe0ff */
[----:B------:R-:W-:-:S13]  /*0ec0*/  ISETP.GE.U32.AND P0, PT, R0, 0xfe, PT ;  /* 0x000000fe0000780c */ /* 0x000fda0003f06070 */
[----:B------:R-:W-:Y:S05]  /*0ed0*/  @!P0 BRA `(.L_x_11) ;  /* 0x0000000000808947 */ /* 0x000fea0003800000 */
[----:B------:R-:W-:-:S13]  /*0ee0*/  ISETP.GT.AND P0, PT, R10, 0xfe, PT ;  /* 0x000000fe0a00780c */ /* 0x000fda0003f04270 */
[----:B------:R-:W-:Y:S05]  /*0ef0*/  @P0 BRA `(.L_x_12) ;  /* 0x00000000006c0947 */ /* 0x000fea0003800000 */
[----:B------:R-:W-:-:S13]  /*0f00*/  ISETP.GE.AND P0, PT, R10, 0x1, PT ;  /* 0x000000010a00780c */ /* 0x000fda0003f06270 */
[----:B------:R-:W-:Y:S05]  /*0f10*/  @P0 BRA `(.L_x_13) ;  /* 0x0000000000980947 */ /* 0x000fea0003800000 */
[----:B------:R-:W-:Y:S02]  /*0f20*/  ISETP.GE.AND P0, PT, R10, -0x18, PT ;  /* 0xffffffe80a00780c */ /* 0x000fe40003f06270 */
[----:B------:R-:W-:-:S11]  /*0f30*/  LOP3.LUT R6, R6, 0x80000000, RZ, 0xc0, !PT ;  /* 0x8000000006067812 */ /* 0x000fd600078ec0ff */
[----:B------:R-:W-:Y:S05]  /*0f40*/  @!P0 BRA `(.L_x_13) ;  /* 0x00000000008c8947 */ /* 0x000fea0003800000 */
[CCC-:B------:R-:W-:Y:S01]  /*0f50*/  FFMA.RZ R0, R11.reuse, R9.reuse, R8.reuse ;  /* 0x000000090b007223 */ /* 0x1c0fe2000000c008 */
[C---:B------:R-:W-:Y:S02]  /*0f60*/  ISETP.NE.AND P2, PT, R10.reuse, RZ, PT ;  /* 0x000000ff0a00720c */ /* 0x040fe40003f45270 */
[----:B------:R-:W-:Y:S02]  /*0f70*/  ISETP.NE.AND P1, PT, R10, RZ, PT ;  /* 0x000000ff0a00720c */ /* 0x000fe40003f25270 */
[----:B------:R-:W-:Y:S01]  /*0f80*/  LOP3.LUT R5, R0, 0x7fffff, RZ, 0xc0, !PT ;  /* 0x007fffff00057812 */ /* 0x000fe200078ec0ff */
[CCC-:B------:R-:W-:Y:S01]  /*0f90*/  FFMA.RP R0, R11.reuse, R9.reuse, R8.reuse ;  /* 0x000000090b007223 */ /* 0x1c0fe20000008008 */
[----:B------:R-:W-:Y:S01]  /*0fa0*/  FFMA.RM R11, R11, R9, R8 ;  /* 0x000000090b0b7223 */ /* 0x000fe20000004008 */
[----:B------:R-:W-:Y:S02]  /*0fb0*/  IADD3 R8, PT, PT, R10, 0x20, RZ ;  /* 0x000000200a087810 */ /* 0x000fe40007ffe0ff */
[----:B------:R-:W-:-:S02]  /*0fc0*/  LOP3.LUT R5, R5, 0x800000, RZ, 0xfc, !PT ;  /* 0x0080000005057812 */ /* 0x000fc400078efcff */
[----:B------:R-:W-:Y:S02]  /*0fd0*/  IADD3 R7, PT, PT, -R10, RZ, RZ ;  /* 0x000000ff0a077210 */ /* 0x000fe40007ffe1ff */
[----:B------:R-:W-:Y:S02]  /*0fe0*/  SHF.L.U32 R8, R5, R8, RZ ;  /* 0x0000000805087219 */ /* 0x000fe400000006ff */
[----:B------:R-:W-:Y:S02]  /*0ff0*/  FSETP.NEU.FTZ.AND P0, PT, R0, R11, PT ;  /* 0x0000000b0000720b */ /* 0x000fe40003f1d000 */
[----:B------:R-:W-:Y:S02]  /*1000*/  SEL R0, R7, RZ, P2 ;  /* 0x000000ff07007207 */ /* 0x000fe40001000000 */
[----:B------:R-:W-:Y:S02]  /*1010*/  ISETP.NE.AND P1, PT, R8, RZ, P1 ;  /* 0x000000ff0800720c */ /* 0x000fe40000f25270 */
[----:B------:R-:W-:-:S02]  /*1020*/  SHF.R.U32.HI R0, RZ, R0, R5 ;  /* 0x00000000ff007219 */ /* 0x000fc40000011605 */
[----:B------:R-:W-:Y:S02]  /*1030*/  PLOP3.LUT P0, PT, P0, P1, PT, 0xf8, 0x8f ;  /* 0x00000000008f781c */ /* 0x000fe40000703f70 */
[----:B------:R-:W-:Y:S02]  /*1040*/  SHF.R.U32.HI R8, RZ, 0x1, R0 ;  /* 0x00000001ff087819 */ /* 0x000fe40000011600 */
[----:B------:R-:W-:-:S04]  /*1050*/  SEL R5, RZ, 0x1, !P0 ;  /* 0x00000001ff057807 */ /* 0x000fc80004000000 */
[----:B------:R-:W-:-:S04]  /*1060*/  LOP3.LUT R5, R5, 0x1, R8, 0xf8, !PT ;  /* 0x0000000105057812 */ /* 0x000fc800078ef808 */
[----:B------:R-:W-:-:S04]  /*1070*/  LOP3.LUT R5, R5, R0, RZ, 0xc0, !PT ;  /* 0x0000000005057212 */ /* 0x000fc800078ec0ff */
[----:B------:R-:W-:-:S04]  /*1080*/  IADD3 R5, PT, PT, R8, R5, RZ ;  /* 0x0000000508057210 */ /* 0x000fc80007ffe0ff */
[----:B------:R-:W-:Y:S01]  /*1090*/  LOP3.LUT R6, R5, R6, RZ, 0xfc, !PT ;  /* 0x0000000605067212 */ /* 0x000fe200078efcff */
[----:B------:R-:W-:Y:S06]  /*10a0*/  BRA `(.L_x_13) ;  /* 0x0000000000347947 */ /* 0x000fec0003800000 */
.L_x_12:
[----:B------:R-:W-:-:S04]  /*10b0*/  LOP3.LUT R6, R6, 0x80000000, RZ, 0xc0, !PT ;  /* 0x8000000006067812 */ /* 0x000fc800078ec0ff */
[----:B------:R-:W-:Y:S01]  /*10c0*/  LOP3.LUT R6, R6, 0x7f800000, RZ, 0xfc, !PT ;  /* 0x7f80000006067812 */ /* 0x000fe200078efcff */
[----:B------:R-:W-:Y:S06]  /*10d0*/  BRA `(.L_x_13) ;  /* 0x0000000000287947 */ /* 0x000fec0003800000 */
.L_x_11:
[----:B------:R-:W-:Y:S01]  /*10e0*/  LEA R6, R7, R6, 0x17 ;  /* 0x0000000607067211 */ /* 0x000fe200078eb8ff */
[----:B------:R-:W-:Y:S06]  /*10f0*/  BRA `(.L_x_13) ;  /* 0x0000000000207947 */ /* 0x000fec0003800000 */
.L_x_10:
[----:B------:R-:W-:-:S04]  /*1100*/  LOP3.LUT R6, R7, 0x80000000, R6, 0x48, !PT ;  /* 0x8000000007067812 */ /* 0x000fc800078e4806 */
[----:B------:R-:W-:Y:S01]  /*1110*/  LOP3.LUT R6, R6, 0x7f800000, RZ, 0xfc, !PT ;  /* 0x7f80000006067812 */ /* 0x000fe200078efcff */
[----:B------:R-:W-:Y:S06]  /*1120*/  BRA `(.L_x_13) ;  /* 0x0000000000147947 */ /* 0x000fec0003800000 */
.L_x_9:
[----:B------:R-:W-:Y:S01]  /*1130*/  LOP3.LUT R6, R7, 0x80000000, R6, 0x48, !PT ;  /* 0x8000000007067812 */ /* 0x000fe200078e4806 */
[----:B------:R-:W-:Y:S06]  /*1140*/  BRA `(.L_x_13) ;  /* 0x00000000000c7947 */ /* 0x000fec0003800000 */
.L_x_8:
[----:B------:R-:W0:Y:S01]  /*1150*/  MUFU.RSQ R6, -QNAN ;  /* 0xffc0000000067908 */ /* 0x000e220000001400 */
[----:B------:R-:W-:Y:S05]  /*1160*/  BRA `(.L_x_13) ;  /* 0x0000000000047947 */ /* 0x000fea0003800000 */
.L_x_7:
[----:B------:R-:W-:-:S07]  /*1170*/  FADD.FTZ R6, R0, -0.59576404094696044922 ;  /* 0xbf1883fe00067421 */ /* 0x000fce0000010000 */
.L_x_13:
[----:B------:R-:W-:-:S04]  /*1180*/  HFMA2 R5, -RZ, RZ, 0, 0 ;  /* 0x00000000ff057431 */ /* 0x000fc800000001ff */
[----:B0-----:R-:W-:Y:S05]  /*1190*/  RET.REL.NODEC R4 `(_Z20compute_covariance_2Pfif) ;  /* 0xffffffec04987950 */ /* 0x001fea0003c3ffff */
.L_x_14:
[----:B------:R-:W-:-:S00]  /*11a0*/  BRA `(.L_x_14) ;  /* 0xfffffffc00fc7947 */ /* 0x000fc0000383ffff */
[----:B------:R-:W-:-:S00]  /*11b0*/  NOP ;  /* 0x0000000000007918 */ /* 0x000fc00000000000 */
        /* <DEDUP_REMOVED lines=12> */
.L_x_29:


//--------------------- .text._Z18compute_covariancePfS_if --------------------------
	.section	.text._Z18compute_covariancePfS_if,"ax",@progbits
	.align	128
        .global         _Z18compute_covariancePfS_if
        .type           _Z18compute_covariancePfS_if,@function
        .size           _Z18compute_covariancePfS_if,(.L_x_30 - _Z18compute_covariancePfS_if)
        .other          _Z18compute_covariancePfS_if,@"STO_CUDA_ENTRY STV_DEFAULT"
_Z18compute_covariancePfS_if:
.text._Z18compute_covariancePfS_if:
        /* <DEDUP_REMOVED lines=11> */
[----:B------:R-:W-:-:S06]  /*00b0*/  MOV R0, 0x3f1883fe ;  /* 0x3f1883fe00007802 */ /* 0x000fcc0000000f00 */
[----:B------:R-:W1:Y:S01]  /*00c0*/  LDC.64 R4, c[0x0][0x380] ;  /* 0x0000e000ff047b82 */ /* 0x000e620000000a00 */
[----:B------:R-:W-:-:S04]  /*00d0*/  FFMA R0, -R3, R0, 1 ;  /* 0x3f80000003007423 */ /* 0x000fc80000000100 */
[----:B------:R-:W-:Y:S01]  /*00e0*/  FFMA R0, R0, -R3, -1.6785168647766113281 ;  /* 0xbfd6d9a400007423 */ /* 0x000fe20000000803 */
[----:B------:R-:W-:Y:S01]  /*00f0*/  SHF.R.S32.HI R3, RZ, 0x1f, R2 ;  /* 0x0000001fff037819 */ /* 0x000fe20000011402 */
[----:B0-----:R-:W0:Y:S02]  /*0100*/  FCHK P0, R8, -0.59576404094696044922 ;  /* 0xbf1883fe08007902 */ /* 0x001e240000000000 */
[----:B------:R-:W-:-:S04]  /*0110*/  FFMA R7, R0, R8, RZ ;  /* 0x0000000800077223 */ /* 0x000fc800000000ff */
[----:B------:R-:W-:Y:S01]  /*0120*/  FFMA R6, R7, 0.59576404094696044922, R8 ;  /* 0x3f1883fe07067823 */ /* 0x000fe20000000008 */
[----:B-1----:R-:W-:-:S04]  /*0130*/  IMAD.WIDE R4, R2, 0x4, R4 ;  /* 0x0000000402047825 */ /* 0x002fc800078e0204 */
[----:B------:R-:W-:Y:S01]  /*0140*/  FFMA R0, R0, R6, R7 ;  /* 0x0000000600007223 */ /* 0x000fe20000000007 */
[----:B0-----:R-:W-:Y:S06]  /*0150*/  @!P0 BRA `(.L_x_15) ;  /* 0x0000000000088947 */ /* 0x001fec0003800000 */
[----:B------:R-:W-:-:S07]  /*0160*/  MOV R6, 0x180 ;  /* 0x0000018000067802 */ /* 0x000fce0000000f00 */
[----:B------:R-:W-:Y:S05]  /*0170*/  CALL.REL.NOINC `($__internal_1_$__cuda_sm3x_div_rn_noftz_f32_slowpath) ;  /* 0x0000000800947944 */ /* 0x000fea0003c00000 */
.L_x_15:
[----:B------:R-:W-:Y:S01]  /*0180*/  MOV R7, 0x3bbb989d ;  /* 0x3bbb989d00077802 */ /* 0x000fe20000000f00 */
[----:B------:R-:W-:Y:S01]  /*0190*/  IMAD.MOV.U32 R9, RZ, RZ, 0x437c0000 ;  /* 0x437c0000ff097424 */ /* 0x000fe200078e00ff */
[----:B------:R-:W0:Y:S01]  /*01a0*/  LDC R11, c[0x0][0x390] ;  /* 0x0000e400ff0b7b82 */ /* 0x000e220000000800 */
[----:B------:R-:W1:Y:S01]  /*01b0*/  LDCU.64 UR8, c[0x0][0x358] ;  /* 0x00006b00ff0877ac */ /* 0x000e620008000a00 */
[----:B------:R-:W-:Y:S01]  /*01c0*/  MOV R10, RZ ;  /* 0x000000ff000a7202 */ /* 0x000fe20000000f00 */
[----:B------:R-:W-:-:S04]  /*01d0*/  FFMA.SAT R6, R0, R7, 0.5 ;  /* 0x3f00000000067423 */ /* 0x000fc80000002007 */
[----:B------:R-:W-:-:S04]  /*01e0*/  FFMA.RM R6, R6, R9, 12582913 ;  /* 0x4b40000106067423 */ /* 0x000fc80000004009 */
[----:B------:R-:W-:-:S04]  /*01f0*/  FADD R7, R6, -12583039 ;  /* 0xcb40007f06077421 */ /* 0x000fc80000000000 */
[----:B------:R-:W-:-:S04]  /*0200*/  FFMA R7, R0, 1.4426950216293334961, -R7 ;  /* 0x3fb8aa3b00077823 */ /* 0x000fc80000000807 */
[----:B------:R-:W-:Y:S01]  /*0210*/  FFMA R7, R0, 1.925963033500011079e-08, R7 ;  /* 0x32a5706000077823 */ /* 0x000fe20000000007 */
[----:B------:R-:W-:Y:S02]  /*0220*/  SHF.L.U32 R0, R6, 0x17, RZ ;  /* 0x0000001706007819 */ /* 0x000fe400000006ff */
[----:B0-----:R-:W-:-:S03]  /*0230*/  ISETP.GE.U32.AND P1, PT, R11, 0x8, PT ;  /* 0x000000080b00780c */ /* 0x001fc60003f26070 */
[----:B------:R-:W0:Y:S01]  /*0240*/  MUFU.EX2 R7, R7 ;  /* 0x0000000700077308 */ /* 0x000e220000000800 */
[----:B------:R-:W-:-:S04]  /*0250*/  LOP3.LUT R12, R11, 0x7, RZ, 0xc0, !PT ;  /* 0x000000070b0c7812 */ /* 0x000fc800078ec0ff */
[----:B------:R-:W-:Y:S01]  /*0260*/  ISETP.NE.AND P0, PT, R12, RZ, PT ;  /* 0x000000ff0c00720c */ /* 0x000fe20003f05270 */
[----:B0-----:R-:W-:-:S04]  /*0270*/  FMUL R0, R0, R7 ;  /* 0x0000000700007220 */ /* 0x001fc80000400000 */
[----:B-1----:R-:W-:Y:S08]  /*0280*/  @!P1 BRA `(.L_x_16) ;  /* 0x0000000400189947 */ /* 0x002ff00003800000 */
[----:B------:R-:W0:Y:S01]  /*0290*/  LDCU.128 UR4, c[0x0][0x380] ;  /* 0x00007000ff0477ac */ /* 0x000e220008000c00 */
[----:B------:R-:W-:-:S05]  /*02a0*/  LOP3.LUT R10, R11, 0x7ffffff8, RZ, 0xc0, !PT ;  /* 0x7ffffff80b0a7812 */ /* 0x000fca00078ec0ff */
[----:B------:R-:W-:Y:S01]  /*02b0*/  IMAD.MOV R13, RZ, RZ, -R10 ;  /* 0x000000ffff0d7224 */ /* 0x000fe200078e0a0a */
[----:B0-----:R-:W-:Y:S01]  /*02c0*/  UIADD3 UR4, UP0, UPT, UR4, 0x10, URZ ;  /* 0x0000001004047890 */ /* 0x001fe2000ff1e0ff */
[----:B------:R-:W-:-:S03]  /*02d0*/  LEA R8, P1, R2, UR6, 0x2 ;  /* 0x0000000602087c11 */ /* 0x000fc6000f8210ff */
[----:B------:R-:W-:Y:S01]  /*02e0*/  UIADD3.X UR5, UPT, UPT, URZ, UR5, URZ, UP0, !UPT ;  /* 0x00000005ff057290 */ /* 0x000fe200087fe4ff */
[----:B------:R-:W-:Y:S02]  /*02f0*/  LEA.HI.X R9, R2, UR7, R3, 0x2, P1 ;  /* 0x0000000702097c11 */ /* 0x000fe400088f1403 */
[----:B------:R-:W-:-:S03]  /*0300*/  MOV R6, UR4 ;  /* 0x0000000400067c02 */ /* 0x000fc60008000f00 */
[----:B------:R-:W-:-:S07]  /*0310*/  MOV R7, UR5 ;  /* 0x0000000500077c02 */ /* 0x000fce0008000f00 */
.L_x_17:
[----:B-1----:R-:W2:Y:S04]  /*0320*/  LDG.E R14, desc[UR8][R4.64] ;  /* 0x00000008040e7981 */ /* 0x002ea8000c1e1900 */
[----:B------:R-:W2:Y:S04]  /*0330*/  LDG.E R15, desc[UR8][R6.64+-0x10] ;  /* 0xfffff008060f7981 */ /* 0x000ea8000c1e1900 */
[----:B------:R-:W3:Y:S01]  /*0340*/  LDG.E R17, desc[UR8][R8.64] ;  /* 0x0000000808117981 */ /* 0x000ee2000c1e1900 */
[----:B--2---:R-:W-:-:S04]  /*0350*/  FMUL R15, R14, R15 ;  /* 0x0000000f0e0f7220 */ /* 0x004fc80000400000 */
[----:B---3--:R-:W-:Y:S01]  /*0360*/  FFMA R19, R0, R15, R17 ;  /* 0x0000000f00137223 */ /* 0x008fe20000000011 */
[----:B------:R-:W-:-:S04]  /*0370*/  IMAD.WIDE.U32 R14, R11, 0x4, R8 ;  /* 0x000000040b0e7825 */ /* 0x000fc800078e0008 */
[----:B------:R0:W-:Y:S04]  /*0380*/  STG.E desc[UR8][R8.64], R19 ;  /* 0x0000001308007986 */ /* 0x0001e8000c101908 */
[----:B------:R-:W2:Y:S04]  /*0390*/  LDG.E R16, desc[UR8][R4.64] ;  /* 0x0000000804107981 */ /* 0x000ea8000c1e1900 */
        /* <DEDUP_REMOVED lines=9> */
[----:B--2---:R-:W-:Y:S01]  /*0430*/  FMUL R23, R18, R23 ;  /* 0x0000001712177220 */ /* 0x004fe20000400000 */
[----:B0-----:R-:W-:-:S04]  /*0440*/  IMAD.WIDE.U32 R18, R11, 0x4, R16 ;  /* 0x000000040b127825 */ /* 0x001fc800078e0010 */
[----:B---3--:R-:W-:-:S05]  /*0450*/  FFMA R23, R0, R23, R25 ;  /* 0x0000001700177223 */ /* 0x008fca0000000019 */
[----:B------:R0:W-:Y:S04]  /*0460*/  STG.E desc[UR8][R16.64], R23 ;  /* 0x0000001710007986 */ /* 0x0001e8000c101908 */
[----:B------:R-:W2:Y:S04]  /*0470*/  LDG.E R20, desc[UR8][R4.64] ;  /* 0x0000000804147981 */ /* 0x000ea8000c1e1900 */
[----:B------:R-:W2:Y:S04]  /*0480*/  LDG.E R25, desc[UR8][R6.64+-0x4] ;  /* 0xfffffc0806197981 */ /* 0x000ea8000c1e1900 */
[----:B------:R-:W3:Y:S01]  /*0490*/  LDG.E R27, desc[UR8][R18.64] ;  /* 0x00000008121b7981 */ /* 0x000ee2000c1e1900 */
[----:B-1----:R-:W-:-:S04]  /*04a0*/  IMAD.WIDE.U32 R14, R11, 0x4, R18 ;  /* 0x000000040b0e7825 */ /* 0x002fc800078e0012 */
[----:B--2---:R-:W-:-:S04]  /*04b0*/  FMUL R25, R20, R25 ;  /* 0x0000001914197220 */ /* 0x004fc80000400000 */
[----:B---3--:R-:W-:-:S05]  /*04c0*/  FFMA R25, R0, R25, R27 ;  /* 0x0000001900197223 */ /* 0x008fca000000001b */
[----:B------:R1:W-:Y:S04]  /*04d0*/  STG.E desc[UR8][R18.64], R25 ;  /* 0x0000001912007986 */ /* 0x0003e8000c101908 */
[----:B------:R-:W2:Y:S04]  /*04e0*/  LDG.E R20, desc[UR8][R4.64] ;  /* 0x0000000804147981 */ /* 0x000ea8000c1e1900 */
[----:B------:R-:W2:Y:S04]  /*04f0*/  LDG.E R21, desc[UR8][R6.64] ;  /* 0x0000000806157981 */ /* 0x000ea8000c1e1900 */
[----:B------:R-:W3:Y:S01]  /*0500*/  LDG.E R27, desc[UR8][R14.64] ;  /* 0x000000080e1b7981 */ /* 0x000ee2000c1e1900 */
[----:B0-----:R-:W-:-:S04]  /*0510*/  IMAD.WIDE.U32 R16, R11, 0x4, R14 ;  /* 0x000000040b107825 */ /* 0x001fc800078e000e */
[----:B--2---:R-:W-:-:S04]  /*0520*/  FMUL R21, R20, R21 ;  /* 0x0000001514157220 */ /* 0x004fc80000400000 */
        /* <DEDUP_REMOVED lines=17> */
[----:B------:R0:W2:Y:S04]  /*0640*/  LDG.E R21, desc[UR8][R6.64+0xc] ;  /* 0x00000c0806157981 */ /* 0x0000a8000c1e1900 */
[----:B------:R-:W3:Y:S01]  /*0650*/  LDG.E R27, desc[UR8][R14.64] ;  /* 0x000000080e1b7981 */ /* 0x000ee2000c1e1900 */
[----:B------:R-:W-:Y:S01]  /*0660*/  IADD3 R13, PT, PT, R13, 0x8, RZ ;  /* 0x000000080d0d7810 */ /* 0x000fe20007ffe0ff */
[----:B------:R-:W-:-:S03]  /*0670*/  IMAD.WIDE.U32 R8, R11, 0x20, R8 ;  /* 0x000000200b087825 */ /* 0x000fc600078e0008 */
[----:B------:R-:W-:Y:S02]  /*0680*/  ISETP.NE.AND P1, PT, R13, RZ, PT ;  /* 0x000000ff0d00720c */ /* 0x000fe40003f25270 */
[----:B0-----:R-:W-:-:S05]  /*0690*/  IADD3 R6, P2, PT, R6, 0x20, RZ ;  /* 0x0000002006067810 */ /* 0x001fca0007f5e0ff */
[----:B------:R-:W-:Y:S02]  /*06a0*/  IMAD.X R7, RZ, RZ, R7, P2 ;  /* 0x000000ffff077224 */ /* 0x000fe400010e0607 */
[----:B--2---:R-:W-:-:S04]  /*06b0*/  FMUL R21, R20, R21 ;  /* 0x0000001514157220 */ /* 0x004fc80000400000 */
[----:B---3--:R-:W-:-:S05]  /*06c0*/  FFMA R21, R0, R21, R27 ;  /* 0x0000001500157223 */ /* 0x008fca000000001b */
[----:B------:R1:W-:Y:S01]  /*06d0*/  STG.E desc[UR8][R14.64], R21 ;  /* 0x000000150e007986 */ /* 0x0003e2000c101908 */
[----:B------:R-:W-:Y:S05]  /*06e0*/  @P1 BRA `(.L_x_17) ;  /* 0xfffffffc000c1947 */ /* 0x000fea000383ffff */
.L_x_16:
[----:B------:R-:W-:Y:S05]  /*06f0*/  @!P0 EXIT ;  /* 0x000000000000894d */ /* 0x000fea0003800000 */
[----:B------:R-:W-:Y:S02]  /*0700*/  ISETP.GE.U32.AND P0, PT, R12, 0x4, PT ;  /* 0x000000040c00780c */ /* 0x000fe40003f06070 */
[----:B-1----:R-:W-:-:S04]  /*0710*/  LOP3.LUT R16, R11, 0x3, RZ, 0xc0, !PT ;  /* 0x000000030b107812 */ /* 0x002fc800078ec0ff */
[----:B------:R-:W-:-:S07]  /*0720*/  ISETP.NE.AND P1, PT, R16, RZ, PT ;  /* 0x000000ff1000720c */ /* 0x000fce0003f25270 */
[----:B------:R-:W-:Y:S06]  /*0730*/  @!P0 BRA `(.L_x_18) ;  /* 0x0000000000888947 */ /* 0x000fec0003800000 */
[----:B------:R-:W0:Y:S01]  /*0740*/  LDC.64 R6, c[0x0][0x380] ;  /* 0x0000e000ff067b82 */ /* 0x000e220000000a00 */
[----:B------:R-:W1:Y:S01]  /*0750*/  LDCU.64 UR4, c[0x0][0x388] ;  /* 0x00007100ff0477ac */ /* 0x000e620008000a00 */
[----:B------:R-:W-:-:S03]  /*0760*/  IMAD.WIDE.U32 R12, R10, R11, R2 ;  /* 0x0000000b0a0c7225 */ /* 0x000fc600078e0002 */
[----:B-1----:R-:W-:-:S04]  /*0770*/  LEA R8, P0, R12, UR4, 0x2 ;  /* 0x000000040c087c11 */ /* 0x002fc8000f8010ff */
[----:B------:R-:W-:Y:S01]  /*0780*/  LEA.HI.X R9, R12, UR5, R13, 0x2, P0 ;  /* 0x000000050c097c11 */ /* 0x000fe200080f140d */
[----:B0-----:R-:W-:Y:S01]  /*0790*/  IMAD.WIDE.U32 R6, R10, 0x4, R6 ;  /* 0x000000040a067825 */ /* 0x001fe200078e0006 */
        /* <DEDUP_REMOVED lines=24> */
[----:B------:R-:W-:Y:S01]  /*0920*/  IADD3 R10, PT, PT, R10, 0x4, RZ ;  /* 0x000000040a0a7810 */ /* 0x000fe20007ffe0ff */
[----:B--2---:R-:W-:-:S04]  /*0930*/  FMUL R17, R17, R18 ;  /* 0x0000001211117220 */ /* 0x004fc80000400000 */
[----:B---3--:R-:W-:-:S05]  /*0940*/  FFMA R17, R0, R17, R23 ;  /* 0x0000001100117223 */ /* 0x008fca0000000017 */
[----:B------:R1:W-:Y:S02]  /*0950*/  STG.E desc[UR8][R8.64], R17 ;  /* 0x0000001108007986 */ /* 0x0003e4000c101908 */
.L_x_18:
[----:B------:R-:W-:Y:S05]  /*0960*/  @!P1 EXIT ;  /* 0x000000000000994d */ /* 0x000fea0003800000 */
[----:B------:R-:W-:Y:S02]  /*0970*/  ISETP.NE.AND P0, PT, R16, 0x1, PT ;  /* 0x000000011000780c */ /* 0x000fe40003f05270 */
[----:B------:R-:W-:-:S04]  /*0980*/  LOP3.LUT R6, R11, 0x1, RZ, 0xc0, !PT ;  /* 0x000000010b067812 */ /* 0x000fc800078ec0ff */
[----:B------:R-:W-:-:S07]  /*0990*/  ISETP.NE.U32.AND P1, PT, R6, 0x1, PT ;  /* 0x000000010600780c */ /* 0x000fce0003f25070 */
[----:B------:R-:W-:Y:S06]  /*09a0*/  @!P0 BRA `(.L_x_19) ;  /* 0x0000000000508947 */ /* 0x000fec0003800000 */
[----:B-1----:R-:W0:Y:S01]  /*09b0*/  LDC.64 R8, c[0x0][0x380] ;  /* 0x0000e000ff087b82 */ /* 0x002e220000000a00 */
        /* <DEDUP_REMOVED lines=19> */
.L_x_19:
[----:B------:R-:W-:Y:S05]  /*0af0*/  @P1 EXIT ;  /* 0x000000000000194d */ /* 0x000fea0003800000 */
[----:B-1----:R-:W1:Y:S01]  /*0b00*/  LDC.64 R8, c[0x0][0x380] ;  /* 0x0000e000ff087b82 */ /* 0x002e620000000a00 */
[----:B------:R-:W0:Y:S01]  /*0b10*/  LDCU.64 UR4, c[0x0][0x388] ;  /* 0x00007100ff0477ac */ /* 0x000e220008000a00 */
[----:B------:R-:W-:Y:S01]  /*0b20*/  IMAD.WIDE.U32 R2, R10, R11, R2 ;  /* 0x0000000b0a027225 */ /* 0x000fe200078e0002 */
[----:B------:R-:W2:Y:S02]  /*0b30*/  LDG.E R4, desc[UR8][R4.64] ;  /* 0x0000000804047981 */ /* 0x000ea4000c1e1900 */
[----:B0-----:R-:W-:-:S04]  /*0b40*/  LEA R6, P0, R2, UR4, 0x2 ;  /* 0x0000000402067c11 */ /* 0x001fc8000f8010ff */
[----:B------:R-:W-:Y:S01]  /*0b50*/  LEA.HI.X R7, R2, UR5, R3, 0x2, P0 ;  /* 0x0000000502077c11 */ /* 0x000fe200080f1403 */
[----:B-1----:R-:W-:-:S04]  /*0b60*/  IMAD.WIDE.U32 R10, R10, 0x4, R8 ;  /* 0x000000040a0a7825 */ /* 0x002fc800078e0008 */
[----:B------:R-:W3:Y:S04]  /*0b70*/  LDG.E R9, desc[UR8][R6.64] ;  /* 0x0000000806097981 */ /* 0x000ee8000c1e1900 */
[----:B------:R-:W2:Y:S02]  /*0b80*/  LDG.E R11, desc[UR8][R10.64] ;  /* 0x000000080a0b7981 */ /* 0x000ea4000c1e1900 */
[----:B--2---:R-:W-:-:S04]  /*0b90*/  FMUL R3, R4, R11 ;  /* 0x0000000b04037220 */ /* 0x004fc80000400000 */
[----:B---3--:R-:W-:-:S05]  /*0ba0*/  FFMA R3, R0, R3, R9 ;  /* 0x0000000300037223 */ /* 0x008fca0000000009 */
[----:B------:R-:W-:Y:S01]  /*0bb0*/  STG.E desc[UR8][R6.64], R3 ;  /* 0x0000000306007986 */ /* 0x000fe2000c101908 */
[----:B------:R-:W-:Y:S05]  /*0bc0*/  EXIT ;  /* 0x000000000000794d */ /* 0x000fea0003800000 */
        .weak           $__internal_1_$__cuda_sm3x_div_rn_noftz_f32_slowpath
        .type           $__internal_1_$__cuda_sm3x_div_rn_noftz_f32_slowpath,@function
        .size           $__internal_1_$__cuda_sm3x_div_rn_noftz_f32_slowpath,(.L_x_30 - $__internal_1_$__cuda_sm3x_div_rn_noftz_f32_slowpath)
$__internal_1_$__cuda_sm3x_div_rn_noftz_f32_slowpath:
[----:B------:R-:W0:Y:S08]  /*0bd0*/  LDC R0, c[0x0][0x394] ;  /* 0x0000e500ff007b82 */ /* 0x000e300000000800 */
[----:B------:R-:W1:Y:S01]  /*0be0*/  LDC R8, c[0x0][0x394] ;  /* 0x0000e500ff087b82 */ /* 0x000e620000000800 */
[----:B0-----:R-:W-:-:S04]  /*0bf0*/  SHF.R.U32.HI R7, RZ, 0x17, R0 ;  /* 0x00000017ff077819 */ /* 0x001fc80000011600 */
[----:B------:R-:W-:-:S04]  /*0c00*/  LOP3.LUT R7, R7, 0xff, RZ, 0xc0, !PT ;  /* 0x000000ff07077812 */ /* 0x000fc800078ec0ff */
[----:B------:R-:W-:-:S04]  /*0c10*/  IADD3 R10, PT, PT, R7, -0x1, RZ ;  /* 0xffffffff070a7810 */ /* 0x000fc80007ffe0ff */
[----:B------:R-:W-:-:S13]  /*0c20*/  ISETP.GT.U32.OR P0, PT, R10, 0xfd, !PT ;  /* 0x000000fd0a00780c */ /* 0x000fda0007f04470 */
[----:B------:R-:W-:Y:S01]  /*0c30*/  @!P0 IMAD.MOV.U32 R9, RZ, RZ, RZ ;  /* 0x000000ffff098224 */ /* 0x000fe200078e00ff */
        /* <DEDUP_REMOVED lines=16> */
.L_x_20:
[----:B------:R-:W-:Y:S01]  /*0d40*/  UMOV UR4, 0xbf1883fe ;  /* 0xbf1883fe00047882 */ /* 0x000fe20000000000 */
[----:B------:R-:W-:Y:S01]  /*0d50*/  VIADD R7, R7, 0xffffff81 ;  /* 0xffffff8107077836 */ /* 0x000fe20000000000 */
[----:B------:R-:W-:-:S03]  /*0d60*/  UIADD3 UR4, UPT, UPT, UR4, 0x800000, URZ ;  /* 0x0080000004047890 */ /* 0x000fc6000fffe0ff */
[----:B------:R-:W-:Y:S01]  /*0d70*/  IMAD R0, R7, -0x800000, R8 ;  /* 0xff80000007007824 */ /* 0x000fe200078e0208 */
[----:B------:R-:W-:Y:S02]  /*0d80*/  IADD3 R9, PT, PT, R9, 0x1, R7 ;  /* 0x0000000109097810 */ /* 0x000fe40007ffe007 */
        /* <DEDUP_REMOVED lines=10> */
[----:B------:R-:W-:-:S04]  /*0e30*/  LOP3.LUT R8, R8, 0xff, RZ, 0xc0, !PT ;  /* 0x000000ff08087812 */ /* 0x000fc800078ec0ff */
[----:B------:R-:W-:-:S04]  /*0e40*/  IADD3 R12, PT, PT, R8, R9, RZ ;  /* 0x00000009080c7210 */ /* 0x000fc80007ffe0ff */
        /* <DEDUP_REMOVED lines=11> */
[-CC-:B------:R-:W-:Y:S01]  /*0f00*/  FFMA.RM R8, R13, R11.reuse, R10.reuse ;  /* 0x0000000b0d087223 */ /* 0x180fe2000000400a */
[C---:B------:R-:W-:Y:S02]  /*0f10*/  ISETP.NE.AND P2, PT, R12.reuse, RZ, PT ;  /* 0x000000ff0c00720c */ /* 0x040fe40003f45270 */
[C---:B------:R-:W-:Y:S02]  /*0f20*/  ISETP.NE.AND P1, PT, R12.reuse, RZ, PT ;  /* 0x000000ff0c00720c */ /* 0x040fe40003f25270 */
[----:B------:R-:W-:Y:S01]  /*0f30*/  LOP3.LUT R9, R7, 0x7fffff, RZ, 0xc0, !PT ;  /* 0x007fffff07097812 */ /* 0x000fe200078ec0ff */
[----:B------:R-:W-:Y:S01]  /*0f40*/  FFMA.RP R7, R13, R11, R10 ;  /* 0x0000000b0d077223 */ /* 0x000fe2000000800a */
[----:B------:R-:W-:Y:S01]  /*0f50*/  IADD3 R10, PT, PT, R12, 0x20, RZ ;  /* 0x000000200c0a7810 */ /* 0x000fe20007ffe0ff */
[----:B------:R-:W-:Y:S01]  /*0f60*/  IMAD.MOV R11, RZ, RZ, -R12 ;  /* 0x000000ffff0b7224 */ /* 0x000fe200078e0a0c */
[----:B------:R-:W-:-:S02]  /*0f70*/  LOP3.LUT R9, R9, 0x800000, RZ, 0xfc, !PT ;  /* 0x0080000009097812 */ /* 0x000fc400078efcff */
[----:B------:R-:W-:Y:S02]  /*0f80*/  FSETP.NEU.FTZ.AND P0, PT, R7, R8, PT ;  /* 0x000000080700720b */ /* 0x000fe40003f1d000 */
[----:B------:R-:W-:Y:S02]  /*0f90*/  SHF.L.U32 R10, R9, R10, RZ ;  /* 0x0000000a090a7219 */ /* 0x000fe400000006ff */
[----:B------:R-:W-:Y:S02]  /*0fa0*/  SEL R8, R11, RZ, P2 ;  /* 0x000000ff0b087207 */ /* 0x000fe40001000000 */
[----:B------:R-:W-:Y:S02]  /*0fb0*/  ISETP.NE.AND P1, PT, R10, RZ, P1 ;  /* 0x000000ff0a00720c */ /* 0x000fe40000f25270 */
[----:B------:R-:W-:Y:S02]  /*0fc0*/  SHF.R.U32.HI R8, RZ, R8, R9 ;  /* 0x00000008ff087219 */ /* 0x000fe40000011609 */
[----:B------:R-:W-:-:S02]  /*0fd0*/  PLOP3.LUT P0, PT, P0, P1, PT, 0xf8, 0x8f ;  /* 0x00000000008f781c */ /* 0x000fc40000703f70 */
[----:B------:R-:W-:Y:S02]  /*0fe0*/  SHF.R.U32.HI R10, RZ, 0x1, R8 ;  /* 0x00000001ff0a7819 */ /* 0x000fe40000011608 */
[----:B------:R-:W-:-:S04]  /*0ff0*/  SEL R7, RZ, 0x1, !P0 ;  /* 0x00000001ff077807 */ /* 0x000fc80004000000 */
[----:B------:R-:W-:-:S04]  /*1000*/  LOP3.LUT R7, R7, 0x1, R10, 0xf8, !PT ;  /* 0x0000000107077812 */ /* 0x000fc800078ef80a */
[----:B------:R-:W-:-:S04]  /*1010*/  LOP3.LUT R7, R7, R8, RZ, 0xc0, !PT ;  /* 0x0000000807077212 */ /* 0x000fc800078ec0ff */
[----:B------:R-:W-:-:S04]  /*1020*/  IADD3 R7, PT, PT, R10, R7, RZ ;  /* 0x000000070a077210 */ /* 0x000fc80007ffe0ff */
[----:B------:R-:W-:Y:S01]  /*1030*/  LOP3.LUT R0, R7, R0, RZ, 0xfc, !PT ;  /* 0x0000000007007212 */ /* 0x000fe200078efcff */
[----:B------:R-:W-:Y:S06]  /*1040*/  BRA `(.L_x_27) ;  /* 0x0000000000347947 */ /* 0x000fec0003800000 */
.L_x_26:
[----:B------:R-:W-:-:S04]  /*1050*/  LOP3.LUT R0, R0, 0x80000000, RZ, 0xc0, !PT ;  /* 0x8000000000007812 */ /* 0x000fc800078ec0ff */
[----:B------:R-:W-:Y:S01]  /*1060*/  LOP3.LUT R0, R0, 0x7f800000, RZ, 0xfc, !PT ;  /* 0x7f80000000007812 */ /* 0x000fe200078efcff */
[----:B------:R-:W-:Y:S06]  /*1070*/  BRA `(.L_x_27) ;  /* 0x0000000000287947 */ /* 0x000fec0003800000 */
.L_x_25:
[----:B------:R-:W-:Y:S01]  /*1080*/  LEA R0, R9, R0, 0x17 ;  /* 0x0000000009007211 */ /* 0x000fe200078eb8ff */
[----:B------:R-:W-:Y:S06]  /*1090*/  BRA `(.L_x_27) ;  /* 0x0000000000207947 */ /* 0x000fec0003800000 */
.L_x_24:
[----:B------:R-:W-:-:S04]  /*10a0*/  LOP3.LUT R0, R9, 0x80000000, R8, 0x48, !PT ;  /* 0x8000000009007812 */ /* 0x000fc800078e4808 */
[----:B------:R-:W-:Y:S01]  /*10b0*/  LOP3.LUT R0, R0, 0x7f800000, RZ, 0xfc, !PT ;  /* 0x7f80000000007812 */ /* 0x000fe200078efcff */
[----:B------:R-:W-:Y:S06]  /*10c0*/  BRA `(.L_x_27) ;  /* 0x0000000000147947 */ /* 0x000fec0003800000 */
.L_x_23:
[----:B------:R-:W-:Y:S01]  /*10d0*/  LOP3.LUT R0, R9, 0x80000000, R8, 0x48, !PT ;  /* 0x8000000009007812 */ /* 0x000fe200078e4808 */
[----:B------:R-:W-:Y:S06]  /*10e0*/  BRA `(.L_x_27) ;  /* 0x00000000000c7947 */ /* 0x000fec0003800000 */
.L_x_22:
[----:B------:R-:W0:Y:S01]  /*10f0*/  MUFU.RSQ R0, -QNAN ;  /* 0xffc0000000007908 */ /* 0x000e220000001400 */
[----:B------:R-:W-:Y:S05]  /*1100*/  BRA `(.L_x_27) ;  /* 0x0000000000047947 */ /* 0x000fea0003800000 */
.L_x_21:
[----:B------:R-:W-:-:S07]  /*1110*/  FADD.FTZ R0, R0, -0.59576404094696044922 ;  /* 0xbf1883fe00007421 */ /* 0x000fce0000010000 */
.L_x_27:
[----:B------:R-:W-:-:S04]  /*1120*/  HFMA2 R7, -RZ, RZ, 0, 0 ;  /* 0x00000000ff077431 */ /* 0x000fc800000001ff */
[----:B0-----:R-:W-:Y:S05]  /*1130*/  RET.REL.NODEC R6 `(_Z18compute_covariancePfS_if) ;  /* 0xffffffec06b07950 */ /* 0x001fea0003c3ffff */
.L_x_28:
        /* <DEDUP_REMOVED lines=12> */
.L_x_30:


//--------------------- .nv.shared.reserved.0     --------------------------
	.section	.nv.shared.reserved.0,"aw",@nobits
	.weak		__nv_reservedSMEM_offset_0_alias
	.size		__nv_reservedSMEM_offset_0_alias, 0, 64
	.other		__nv_reservedSMEM_offset_0_alias,@"STO_CUDA_RESERVED_SHARED STV_DEFAULT"
__nv_reservedSMEM_offset_0_alias:
	.zero		0
	.zero		64


//--------------------- .nv.constant0._Z20compute_covariance_2Pfif --------------------------
	.section	.nv.constant0._Z20compute_covariance_2Pfif,"a",@progbits
	.sectionflags	@""
	.align	4
.nv.constant0._Z20compute_covariance_2Pfif:
	.zero		912


//--------------------- .nv.constant0._Z18compute_covariancePfS_if --------------------------
	.section	.nv.constant0._Z18compute_covariancePfS_if,"a",@progbits
	.sectionflags	@""
	.align	4
.nv.constant0._Z18compute_covariancePfS_if:
	.zero		920


//--------------------- SYMBOLS --------------------------

	.type		.nv.reservedSmem.offset0,@object
	.size		.nv.reservedSmem.offset0,0x4
